	.target	sm_100a

	.elftype	@"ET_EXEC"


//--------------------- .note.nv.tkinfo           --------------------------
	.section	.note.nv.tkinfo,"",@"SHT_NOTE"
	.sectionflags	@"SHF_NOTE_NV_TKINFO"
	.tkinfo
        /*0018*/ 	.word	0x00000081
        /*0030*/ 	.string	""
        /*0030*/ 	.string	"ptxas-blackwell"
        /*0030*/ 	.string	"Cuda compilation tools, release 12.9, V12.9.86"
        /*0030*/ 	.string	"Build cuda_12.9.r12.9/compiler.36037853_0"
        /*0030*/ 	.string	"-v  -suppress-debug-info  -lineinfo  -arch sm_100a "



//--------------------- .note.nv.cuver            --------------------------
	.section	.note.nv.cuver,"",@"SHT_NOTE"
	.sectionflags	@"SHF_NOTE_NV_CUVER"
        /*0018*/ 	.short	0x0001
        /*001a*/ 	.short	0x0064
        /*001c*/ 	.short	0x0001
        /*001e*/ 	.short	0x0000
        /*0020*/ 	.short	0x0001
        /*0022*/ 	.short	0x0000


//--------------------- .nv.info                  --------------------------
	.section	.nv.info,"",@"SHT_CUDA_INFO"
	.align	4


	//----- nvinfo : EIATTR_REGCOUNT
	.align		4
        /*0000*/ 	.byte	0x04, 0x2f
        /*0002*/ 	.short	(.L_4 - .L_3)
	.align		4
.L_3:
        /*0004*/ 	.word	index@(gluon_tcgen05)
        /*0008*/ 	.word	0x00000047


	//----- nvinfo : EIATTR_FRAME_SIZE
	.align		4
.L_4:
        /*000c*/ 	.byte	0x04, 0x11
        /*000e*/ 	.short	(.L_6 - .L_5)
	.align		4
.L_5:
        /*0010*/ 	.word	index@($__internal_2_$__cuda_sm10x_tcgen05_guardrail_trap_unallocated_columns_being_dealloced)
        /*0014*/ 	.word	0x00000000


	//----- nvinfo : EIATTR_FRAME_SIZE
	.align		4
.L_6:
        /*0018*/ 	.byte	0x04, 0x11
        /*001a*/ 	.short	(.L_8 - .L_7)
	.align		4
.L_7:
        /*001c*/ 	.word	index@($__internal_1_$__cuda_sm10x_tcgen05_guardrail_trap_phase_invalid_during_alloc)
        /*0020*/ 	.word	0x00000000


	//----- nvinfo : EIATTR_FRAME_SIZE
	.align		4
.L_8:
        /*0024*/ 	.byte	0x04, 0x11
        /*0026*/ 	.short	(.L_10 - .L_9)
	.align		4
.L_9:
        /*0028*/ 	.word	index@($__internal_0_$__cuda_sm10x_tcgen05_guardrail_trap_col_being_dealloced_not_returned_by_alloc)
        /*002c*/ 	.word	0x00000000


	//----- nvinfo : EIATTR_FRAME_SIZE
	.align		4
.L_10:
        /*0030*/ 	.byte	0x04, 0x11
        /*0032*/ 	.short	(.L_12 - .L_11)
	.align		4
.L_11:
        /*0034*/ 	.word	index@(gluon_tcgen05)
        /*0038*/ 	.word	0x00000000


	//----- nvinfo : EIATTR_MIN_STACK_SIZE
	.align		4
.L_12:
        /*003c*/ 	.byte	0x04, 0x12
        /*003e*/ 	.short	(.L_14 - .L_13)
	.align		4
.L_13:
        /*0040*/ 	.word	index@(gluon_tcgen05)
        /*0044*/ 	.word	0x00000000
.L_14:


//--------------------- .nv.info.gluon_tcgen05    --------------------------
	.section	.nv.info.gluon_tcgen05,"",@"SHT_CUDA_INFO"
	.sectionflags	@""
	.align	4


	//----- nvinfo : EIATTR_CUDA_API_VERSION
	.align		4
        /*0000*/ 	.byte	0x04, 0x37
        /*0002*/ 	.short	(.L_16 - .L_15)
.L_15:
        /*0004*/ 	.word	0x00000081


	//----- nvinfo : EIATTR_KPARAM_INFO
	.align		4
.L_16:
        /*0008*/ 	.byte	0x04, 0x17
        /*000a*/ 	.short	(.L_18 - .L_17)
.L_17:
        /*000c*/ 	.word	0x00000000
        /*0010*/ 	.short	0x000a
        /*0012*/ 	.short	0x0048
        /*0014*/ 	.byte	0x00, 0xf4, 0x21, 0x00


	//----- nvinfo : EIATTR_KPARAM_INFO
	.align		4
.L_18:
        /*0018*/ 	.byte	0x04, 0x17
        /*001a*/ 	.short	(.L_20 - .L_19)
.L_19:
        /*001c*/ 	.word	0x00000000
        /*0020*/ 	.short	0x0009
        /*0022*/ 	.short	0x0040
        /*0024*/ 	.byte	0x00, 0xf4, 0x21, 0x00


	//----- nvinfo : EIATTR_KPARAM_INFO
	.align		4
.L_20:
        /*0028*/ 	.byte	0x04, 0x17
        /*002a*/ 	.short	(.L_22 - .L_21)
.L_21:
        /*002c*/ 	.word	0x00000000
        /*0030*/ 	.short	0x0008
        /*0032*/ 	.short	0x0038
        /*0034*/ 	.byte	0x00, 0xf0, 0x21, 0x00


	//----- nvinfo : EIATTR_KPARAM_INFO
	.align		4
.L_22:
        /*0038*/ 	.byte	0x04, 0x17
        /*003a*/ 	.short	(.L_24 - .L_23)
.L_23:
        /*003c*/ 	.word	0x00000000
        /*0040*/ 	.short	0x0007
        /*0042*/ 	.short	0x0030
        /*0044*/ 	.byte	0x00, 0xf0, 0x21, 0x00


	//----- nvinfo : EIATTR_KPARAM_INFO
	.align		4
.L_24:
        /*0048*/ 	.byte	0x04, 0x17
        /*004a*/ 	.short	(.L_26 - .L_25)
.L_25:
        /*004c*/ 	.word	0x00000000
        /*0050*/ 	.short	0x0006
        /*0052*/ 	.short	0x0028
        /*0054*/ 	.byte	0x00, 0xf0, 0x21, 0x00


	//----- nvinfo : EIATTR_KPARAM_INFO
	.align		4
.L_26:
        /*0058*/ 	.byte	0x04, 0x17
        /*005a*/ 	.short	(.L_28 - .L_27)
.L_27:
        /*005c*/ 	.word	0x00000000
        /*0060*/ 	.short	0x0005
        /*0062*/ 	.short	0x0020
        /*0064*/ 	.byte	0x00, 0xf0, 0x11, 0x00


	//----- nvinfo : EIATTR_KPARAM_INFO
	.align		4
.L_28:
        /*0068*/ 	.byte	0x04, 0x17
        /*006a*/ 	.short	(.L_30 - .L_29)
.L_29:
        /*006c*/ 	.word	0x00000000
        /*0070*/ 	.short	0x0004
        /*0072*/ 	.short	0x001c
        /*0074*/ 	.byte	0x00, 0xf0, 0x11, 0x00


	//----- nvinfo : EIATTR_KPARAM_INFO
	.align		4
.L_30:
        /*0078*/ 	.byte	0x04, 0x17
        /*007a*/ 	.short	(.L_32 - .L_31)
.L_31:
        /*007c*/ 	.word	0x00000000
        /*0080*/ 	.short	0x0003
        /*0082*/ 	.short	0x0018
        /*0084*/ 	.byte	0x00, 0xf0, 0x11, 0x00


	//----- nvinfo : EIATTR_KPARAM_INFO
	.align		4
.L_32:
        /*0088*/ 	.byte	0x04, 0x17
        /*008a*/ 	.short	(.L_34 - .L_33)
.L_33:
        /*008c*/ 	.word	0x00000000
        /*0090*/ 	.short	0x0002
        /*0092*/ 	.short	0x0010
        /*0094*/ 	.byte	0x00, 0xf4, 0x21, 0x00


	//----- nvinfo : EIATTR_KPARAM_INFO
	.align		4
.L_34:
        /*0098*/ 	.byte	0x04, 0x17
        /*009a*/ 	.short	(.L_36 - .L_35)
.L_35:
        /*009c*/ 	.word	0x00000000
        /*00a0*/ 	.short	0x0001
        /*00a2*/ 	.short	0x0008
        /*00a4*/ 	.byte	0x00, 0xf4, 0x21, 0x00


	//----- nvinfo : EIATTR_KPARAM_INFO
	.align		4
.L_36:
        /*00a8*/ 	.byte	0x04, 0x17
        /*00aa*/ 	.short	(.L_38 - .L_37)
.L_37:
        /*00ac*/ 	.word	0x00000000
        /*00b0*/ 	.short	0x0000
        /*00b2*/ 	.short	0x0000
        /*00b4*/ 	.byte	0x00, 0xf4, 0x21, 0x00


	//----- nvinfo : EIATTR_AT_ENTRY_FRAGMENTS
	.align		4
.L_38:
        /*00b8*/ 	.byte	0x04, 0x4f
        /*00ba*/ 	.short	(.L_40 - .L_39)


	//   ....[0]....
.L_39:
        /*00bc*/ 	.word	0x00000004


	//----- nvinfo : EIATTR_RESERVED_SMEM_USED
	.align		4
.L_40:
        /*00c0*/ 	.byte	0x01, 0x41
	.zero		2


	//----- nvinfo : EIATTR_SPARSE_MMA_MASK
	.align		4
        /*00c4*/ 	.byte	0x03, 0x50
        /*00c6*/ 	.short	0x0000


	//----- nvinfo : EIATTR_TCGEN05_1CTA_USED
	.align		4
        /*00c8*/ 	.byte	0x01, 0x51
	.zero		2


	//----- nvinfo : EIATTR_MAXREG_COUNT
	.align		4
        /*00cc*/ 	.byte	0x03, 0x1b
        /*00ce*/ 	.short	0x00ff


	//----- nvinfo : EIATTR_NUM_BARRIERS
	.align		4
        /*00d0*/ 	.byte	0x02, 0x4c
        /*00d2*/ 	.byte	0x01
	.zero		1


	//----- nvinfo : EIATTR_INT_WARP_WIDE_INSTR_OFFSETS
	.align		4
        /*00d4*/ 	.byte	0x04, 0x31
        /*00d6*/ 	.short	(.L_42 - .L_41)


	//   ....[0]....
.L_41:
        /*00d8*/ 	.word	0x00001750


	//   ....[1]....
        /*00dc*/ 	.word	0x00001770


	//   ....[2]....
        /*00e0*/ 	.word	0x000017f0


	//   ....[3]....
        /*00e4*/ 	.word	0x00001ae0


	//   ....[4]....
        /*00e8*/ 	.word	0x00001b30


	//   ....[5]....
        /*00ec*/ 	.word	0x00001b40


	//   ....[6]....
        /*00f0*/ 	.word	0x00001b70


	//   ....[7]....
        /*00f4*/ 	.word	0x00001f70


	//   ....[8]....
        /*00f8*/ 	.word	0x00001f80


	//   ....[9]....
        /*00fc*/ 	.word	0x000020f0


	//   ....[10]....
        /*0100*/ 	.word	0x00002150


	//   ....[11]....
        /*0104*/ 	.word	0x00002160


	//   ....[12]....
        /*0108*/ 	.word	0x000021a0


	//   ....[13]....
        /*010c*/ 	.word	0x00002660


	//   ....[14]....
        /*0110*/ 	.word	0x00002670


	//   ....[15]....
        /*0114*/ 	.word	0x000029a0


	//   ....[16]....
        /*0118*/ 	.word	0x000029b0


	//   ....[17]....
        /*011c*/ 	.word	0x00002ea0


	//   ....[18]....
        /*0120*/ 	.word	0x00002ef0


	//----- nvinfo : EIATTR_COOP_GROUP_MASK_REGIDS
	.align		4
.L_42:
        /*0124*/ 	.byte	0x04, 0x29
        /*0126*/ 	.short	(.L_44 - .L_43)


	//   ....[0]....
.L_43:
        /*0128*/ 	.word	0xffffffff


	//   ....[1]....
        /*012c*/ 	.word	0xffffffff


	//   ....[2]....
        /*0130*/ 	.word	0xffffffff


	//   ....[3]....
        /*0134*/ 	.word	0xffffffff


	//   ....[4]....
        /*0138*/ 	.word	0xffffffff


	//   ....[5]....
        /*013c*/ 	.word	0xffffffff


	//   ....[6]....
        /*0140*/ 	.word	0xffffffff


	//   ....[7]....
        /*0144*/ 	.word	0xffffffff


	//   ....[8]....
        /*0148*/ 	.word	0xffffffff


	//   ....[9]....
        /*014c*/ 	.word	0xffffffff


	//----- nvinfo : EIATTR_COOP_GROUP_INSTR_OFFSETS
	.align		4
.L_44:
        /*0150*/ 	.byte	0x04, 0x28
        /*0152*/ 	.short	(.L_46 - .L_45)


	//   ....[0]....
.L_45:
        /*0154*/ 	.word	0x00000050


	//   ....[1]....
        /*0158*/ 	.word	0x00000310


	//   ....[2]....
        /*015c*/ 	.word	0x00000500


	//   ....[3]....
        /*0160*/ 	.word	0x000009a0


	//   ....[4]....
        /*0164*/ 	.word	0x00000ae0


	//   ....[5]....
        /*0168*/ 	.word	0x00000fe0


	//   ....[6]....
        /*016c*/ 	.word	0x00001120


	//   ....[7]....
        /*0170*/ 	.word	0x00001610


	//   ....[8]....
        /*0174*/ 	.word	0x00002d30


	//   ....[9]....
        /*0178*/ 	.word	0x00002fa0


	//----- nvinfo : EIATTR_VRC_CTA_INIT_COUNT
	.align		4
.L_46:
        /*017c*/ 	.byte	0x02, 0x4a
        /*017e*/ 	.byte	0x80
	.zero		1


	//----- nvinfo : EIATTR_MBARRIER_INSTR_OFFSETS
	.align		4
        /*0180*/ 	.byte	0x04, 0x39
        /*0182*/ 	.short	(.L_48 - .L_47)


	//   ....[0]....
.L_47:
        /*0184*/ 	.word	0x00001810
        /*0188*/ 	.word	0x000000ff
        /*018c*/ 	.word	0x00030000
        /*0190*/ 	.short	0x0100
        /*0192*/ 	.byte	0x09
	.zero		1


	//   ....[1]....
        /*0194*/ 	.word	0x00001820
        /*0198*/ 	.word	0x000000ff
        /*019c*/ 	.word	0x00030020
        /*01a0*/ 	.short	0x0100
        /*01a2*/ 	.byte	0x09
	.zero		1


	//   ....[2]....
        /*01a4*/ 	.word	0x000018d0
        /*01a8*/ 	.word	0x000000ff
        /*01ac*/ 	.word	0x00030008
        /*01b0*/ 	.short	0x0100
        /*01b2*/ 	.byte	0x09
	.zero		1


	//   ....[3]....
        /*01b4*/ 	.word	0x000018e0
        /*01b8*/ 	.word	0x000000ff
        /*01bc*/ 	.word	0x00030028
        /*01c0*/ 	.short	0x0100
        /*01c2*/ 	.byte	0x09
	.zero		1


	//   ....[4]....
        /*01c4*/ 	.word	0x000019f0
        /*01c8*/ 	.word	0x000000ff
        /*01cc*/ 	.word	0x00030010
        /*01d0*/ 	.short	0x0100
        /*01d2*/ 	.byte	0x09
	.zero		1


	//   ....[5]....
        /*01d4*/ 	.word	0x00001a00
        /*01d8*/ 	.word	0x000000ff
        /*01dc*/ 	.word	0x00030030
        /*01e0*/ 	.short	0x0100
        /*01e2*/ 	.byte	0x09
	.zero		1


	//   ....[6]....
        /*01e4*/ 	.word	0x00001be0
        /*01e8*/ 	.word	0x000000ff
        /*01ec*/ 	.word	0x00030000
        /*01f0*/ 	.short	0x010a
        /*01f2*/ 	.byte	0x09
	.zero		1


	//   ....[7]....
        /*01f4*/ 	.word	0x00001fd0
        /*01f8*/ 	.word	0x000000ff
        /*01fc*/ 	.word	0x00030020
        /*0200*/ 	.short	0x010a
        /*0202*/ 	.byte	0x09
	.zero		1


	//   ....[8]....
        /*0204*/ 	.word	0x00002210
        /*0208*/ 	.word	0x000000ff
        /*020c*/ 	.word	0x00030000
        /*0210*/ 	.short	0x010a
        /*0212*/ 	.byte	0x2e
	.zero		1


	//   ....[9]....
        /*0214*/ 	.word	0x000026b0
        /*0218*/ 	.word	0x000000ff
        /*021c*/ 	.word	0x00030020
        /*0220*/ 	.short	0x010a
        /*0222*/ 	.byte	0x2e
	.zero		1


	//   ....[10]....
        /*0224*/ 	.word	0x00002780
        /*0228*/ 	.word	0x000000ff
        /*022c*/ 	.word	0x00030000
        /*0230*/ 	.short	0x0108
        /*0232*/ 	.byte	0x09
	.zero		1


	//   ....[11]....
        /*0234*/ 	.word	0x00002790
        /*0238*/ 	.word	0x000000ff
        /*023c*/ 	.word	0x00030020
        /*0240*/ 	.short	0x0108
        /*0242*/ 	.byte	0x09
	.zero		1


	//   ....[12]....
        /*0244*/ 	.word	0x000027e0
        /*0248*/ 	.word	0x000000ff
        /*024c*/ 	.word	0x00030008
        /*0250*/ 	.short	0x0108
        /*0252*/ 	.byte	0x09
	.zero		1


	//   ....[13]....
        /*0254*/ 	.word	0x000027f0
        /*0258*/ 	.word	0x000000ff
        /*025c*/ 	.word	0x00030028
        /*0260*/ 	.short	0x0108
        /*0262*/ 	.byte	0x09
	.zero		1


	//   ....[14]....
        /*0264*/ 	.word	0x00002840
        /*0268*/ 	.word	0x000000ff
        /*026c*/ 	.word	0x00030010
        /*0270*/ 	.short	0x0108
        /*0272*/ 	.byte	0x09
	.zero		1


	//   ....[15]....
        /*0274*/ 	.word	0x00002850
        /*0278*/ 	.word	0x000000ff
        /*027c*/ 	.word	0x00030030
        /*0280*/ 	.short	0x0108
        /*0282*/ 	.byte	0x09
	.zero		1


	//   ....[16]....
        /*0284*/ 	.word	0x00002fc0
        /*0288*/ 	.word	0x000000ff
        /*028c*/ 	.word	0x00030000
        /*0290*/ 	.short	0x010a
        /*0292*/ 	.byte	0x09
	.zero		1


	//   ....[17]....
        /*0294*/ 	.word	0x00002ff0
        /*0298*/ 	.word	0x000000ff
        /*029c*/ 	.word	0x00030020
        /*02a0*/ 	.short	0x010a
        /*02a2*/ 	.byte	0x09
	.zero		1


	//   ....[18]....
        /*02a4*/ 	.word	0x00003020
        /*02a8*/ 	.word	0x000000ff
        /*02ac*/ 	.word	0x00030000
        /*02b0*/ 	.short	0x010a
        /*02b2*/ 	.byte	0x2e
	.zero		1


	//   ....[19]....
        /*02b4*/ 	.word	0x00003050
        /*02b8*/ 	.word	0x000000ff
        /*02bc*/ 	.word	0x00030020
        /*02c0*/ 	.short	0x010a
        /*02c2*/ 	.byte	0x2e
	.zero		1


	//----- nvinfo : EIATTR_NUM_MBARRIERS
	.align		4
.L_48:
        /*02c4*/ 	.byte	0x03, 0x38
        /*02c6*/ 	.short	0x0006


	//----- nvinfo : EIATTR_EXIT_INSTR_OFFSETS
	.align		4
        /*02c8*/ 	.byte	0x04, 0x1c
        /*02ca*/ 	.short	(.L_50 - .L_49)


	//   ....[0]....
.L_49:
        /*02cc*/ 	.word	0x00002fb0


	//----- nvinfo : EIATTR_REQNTID
	.align		4
.L_50:
        /*02d0*/ 	.byte	0x04, 0x10
        /*02d2*/ 	.short	(.L_52 - .L_51)
.L_51:
        /*02d4*/ 	.word	0x00000100
        /*02d8*/ 	.word	0x00000001
        /*02dc*/ 	.word	0x00000001


	//----- nvinfo : EIATTR_CRS_STACK_SIZE
	.align		4
.L_52:
        /*02e0*/ 	.byte	0x04, 0x1e
        /*02e2*/ 	.short	(.L_54 - .L_53)
.L_53:
        /*02e4*/ 	.word	0x00000000


	//----- nvinfo : EIATTR_CBANK_PARAM_SIZE
	.align		4
.L_54:
        /*02e8*/ 	.byte	0x03, 0x19
        /*02ea*/ 	.short	0x0050


	//----- nvinfo : EIATTR_PARAM_CBANK
	.align		4
        /*02ec*/ 	.byte	0x04, 0x0a
        /*02ee*/ 	.short	(.L_56 - .L_55)
	.align		4
.L_55:
        /*02f0*/ 	.word	index@(.nv.constant0.gluon_tcgen05)
        /*02f4*/ 	.short	0x0380
        /*02f6*/ 	.short	0x0050


	//----- nvinfo : EIATTR_SW_WAR
	.align		4
.L_56:
        /*02f8*/ 	.byte	0x04, 0x36
        /*02fa*/ 	.short	(.L_58 - .L_57)
.L_57:
        /*02fc*/ 	.word	0x00000008
.L_58:


//--------------------- .nv.compat                --------------------------
	.section	.nv.compat,"",@"SHT_CUDA_COMPAT_INFO"
	.align	4
        /*0000*/ 	.byte	0x02, 0x02, 0x02, 0x00, 0x02, 0x05, 0x05, 0x00, 0x02, 0x03, 0x03, 0x00, 0x02, 0x06, 0x01, 0x00


//--------------------- .nv.callgraph             --------------------------
	.section	.nv.callgraph,"",@"SHT_CUDA_CALLGRAPH"
	.align	4
	.sectionentsize	8
	.align		4
        /*0000*/ 	.word	0x00000000
	.align		4
        /*0004*/ 	.word	0xffffffff
	.align		4
        /*0008*/ 	.word	0x00000000
	.align		4
        /*000c*/ 	.word	0xfffffffe
	.align		4
        /*0010*/ 	.word	0x00000000
	.align		4
        /*0014*/ 	.word	0xfffffffd
	.align		4
        /*0018*/ 	.word	0x00000000
	.align		4
        /*001c*/ 	.word	0xfffffffc


//--------------------- .text.gluon_tcgen05       --------------------------
	.section	.text.gluon_tcgen05,"ax",@progbits
	.align	128
        .global         gluon_tcgen05
        .type           gluon_tcgen05,@function
        .size           gluon_tcgen05,(.L_x_81 - gluon_tcgen05)
        .other          gluon_tcgen05,@"STO_CUDA_ENTRY STV_DEFAULT"
gluon_tcgen05:
.text.gluon_tcgen05:
[----:B------:R-:W1:Y:S01]  /*0000*/  LDC R1, c[0x0][0x37c] ;  /* 0x0000df00ff017b82 */ /* 0x000e620000000800 */
[----:B------:R-:W2:Y:S02]  /*0010*/  S2R R0, SR_TID.X ;  /* 0x0000000000007919 */ /* 0x000ea40000002100 */
[----:B--2---:R-:W-:-:S13]  /*0020*/  ISETP.GE.U32.AND P2, PT, R0, 0x20, PT ;  /* 0x000000200000780c */ /* 0x004fda0003f46070 */
[----:B------:R-:W-:Y:S05]  /*0030*/  @P2 BRA `(.L_x_0) ;  /* 0x0000000000b82947 */ /* 0x000fea0003800000 */
[----:B------:R-:W2:Y:S01]  /*0040*/  S2UR UR6, SR_CgaCtaId ;  /* 0x00000000000679c3 */ /* 0x000ea20000008800 */
[----:B------:R-:W-:Y:S01]  /*0050*/  NOP ;  /* 0x0000000000007918 */ /* 0x000fe20000000000 */
[----:B------:R-:W-:Y:S02]  /*0060*/  UMOV UR4, 0x40 ;  /* 0x0000004000047882 */ /* 0x000fe40000000000 */
[----:B--2---:R-:W-:-:S09]  /*0070*/  ULEA UR4, UR6, UR4, 0x18 ;  /* 0x0000000406047291 */ /* 0x004fd2000f8ec0ff */
[----:B------:R-:W2:Y:S01]  /*0080*/  LDS.U8 R2, [UR4] ;  /* 0x00000004ff027984 */ /* 0x000ea20008000000 */
[----:B------:R-:W-:Y:S02]  /*0090*/  UMOV UR4, 0x400 ;  /* 0x0000040000047882 */ /* 0x000fe40000000000 */
[----:B------:R-:W-:Y:S01]  /*00a0*/  ULEA UR4, UR6, UR4, 0x18 ;  /* 0x0000000406047291 */ /* 0x000fe2000f8ec0ff */
[----:B--2---:R-:W-:-:S13]  /*00b0*/  ISETP.NE.AND P0, PT, R2, RZ, PT ;  /* 0x000000ff0200720c */ /* 0x004fda0003f05270 */
[----:B------:R-:W-:Y:S05]  /*00c0*/  @P0 BRA `(.L_x_1) ;  /* 0x00000000007c0947 */ /* 0x000fea0003800000 */
[----:B------:R-:W-:-:S13]  /*00d0*/  ELECT P0, URZ, PT ;  /* 0x0000000000ff782f */ /* 0x000fda0003800000 */
[----:B------:R-:W-:Y:S05]  /*00e0*/  @!P0 BRA `(.L_x_2) ;  /* 0x0000000000848947 */ /* 0x000fea0003800000 */
[----:B------:R-:W-:Y:S01]  /*00f0*/  UMOV UR5, 0x4 ;  /* 0x0000000400057882 */ /* 0x000fe20000000000 */
[----:B------:R-:W-:Y:S02]  /*0100*/  IMAD.MOV.U32 R5, RZ, RZ, 0x1 ;  /* 0x00000001ff057424 */ /* 0x000fe400078e00ff */
[----:B------:R-:W-:Y:S02]  /*0110*/  IMAD.MOV.U32 R3, RZ, RZ, 0xf ;  /* 0x0000000fff037424 */ /* 0x000fe400078e00ff */
[----:B------:R-:W-:Y:S04]  /*0120*/  DEPBAR.LE SB2, 0x36 ;  /* 0x0000ad800000791a */ /* 0x000fe80000000000 */
[----:B------:R-:W2:Y:S02]  /*0130*/  UTCATOMSWS.FIND_AND_SET.ALIGN UP0, UR5, UR5 ;  /* 0x00000005000575e3 */ /* 0x000ea40008000800 */
[----:B--2---:R-:W-:-:S04]  /*0140*/  PLOP3.LUT P0, PT, PT, PT, UP0, 0x80, 0x8 ;  /* 0x000000000008781c */ /* 0x004fc80003f0f008 */
[----:B------:R-:W-:-:S04]  /*0150*/  SEL R2, RZ, 0xffffffff, !P0 ;  /* 0xffffffffff027807 */ /* 0x000fc80004000000 */
[----:B------:R-:W-:Y:S01]  /*0160*/  ISETP.NE.AND P0, PT, R2, RZ, PT ;  /* 0x000000ff0200720c */ /* 0x000fe20003f05270 */
[----:B------:R-:W-:-:S12]  /*0170*/  IMAD.U32 R2, RZ, RZ, UR5 ;  /* 0x00000005ff027e24 */ /* 0x000fd8000f8e00ff */
[----:B------:R-:W-:Y:S05]  /*0180*/  @P0 BRA `(.L_x_3) ;  /* 0x0000000000240947 */ /* 0x000fea0003800000 */
.L_x_4:
[----:B------:R-:W-:Y:S05]  /*0190*/  NANOSLEEP 0x64 ;  /* 0x000000640000795d */ /* 0x000fea0003800000 */
[----:B------:R-:W-:-:S05]  /*01a0*/  UMOV UR5, 0x4 ;  /* 0x0000000400057882 */ /* 0x000fca0000000000 */
[----:B------:R-:W-:Y:S04]  /*01b0*/  DEPBAR.LE SB2, 0x36 ;  /* 0x0000ad800000791a */ /* 0x000fe80000000000 */
[----:B------:R-:W2:Y:S02]  /*01c0*/  UTCATOMSWS.FIND_AND_SET.ALIGN UP0, UR5, UR5 ;  /* 0x00000005000575e3 */ /* 0x000ea40008000800 */
[----:B--2---:R-:W-:-:S04]  /*01d0*/  PLOP3.LUT P0, PT, PT, PT, UP0, 0x80, 0x8 ;  /* 0x000000000008781c */ /* 0x004fc80003f0f008 */
[----:B------:R-:W-:-:S04]  /*01e0*/  SEL R2, RZ, 0xffffffff, !P0 ;  /* 0xffffffffff027807 */ /* 0x000fc80004000000 */
[----:B------:R-:W-:Y:S01]  /*01f0*/  ISETP.NE.AND P0, PT, R2, RZ, PT ;  /* 0x000000ff0200720c */ /* 0x000fe20003f05270 */
[----:B------:R-:W-:-:S12]  /*0200*/  IMAD.U32 R2, RZ, RZ, UR5 ;  /* 0x00000005ff027e24 */ /* 0x000fd8000f8e00ff */
[----:B------:R-:W-:Y:S05]  /*0210*/  @!P0 BRA `(.L_x_4) ;  /* 0xfffffffc00dc8947 */ /* 0x000fea000383ffff */
.L_x_3:
[C---:B------:R-:W-:Y:S01]  /*0220*/  VIADD R4, R2.reuse, 0x10 ;  /* 0x0000001002047836 */ /* 0x040fe20000000000 */
[----:B------:R-:W-:Y:S01]  /*0230*/  UMOV UR5, 0x50 ;  /* 0x0000005000057882 */ /* 0x000fe20000000000 */
[----:B------:R-:W-:Y:S01]  /*0240*/  SHF.L.U32 R3, R3, R2, RZ ;  /* 0x0000000203037219 */ /* 0x000fe200000006ff */
[----:B------:R-:W-:Y:S01]  /*0250*/  ULEA UR5, UR6, UR5, 0x18 ;  /* 0x0000000506057291 */ /* 0x000fe2000f8ec0ff */
[----:B------:R-:W-:Y:S01]  /*0260*/  IMAD.SHL.U32 R2, R2, 0x20, RZ ;  /* 0x0000002002027824 */ /* 0x000fe200078e00ff */
[----:B------:R-:W-:-:S04]  /*0270*/  SHF.L.U32 R4, R5, R4, RZ ;  /* 0x0000000405047219 */ /* 0x000fc800000006ff */
[----:B------:R-:W-:-:S05]  /*0280*/  LOP3.LUT R3, R4, R3, RZ, 0xfc, !PT ;  /* 0x0000000304037212 */ /* 0x000fca00078efcff */
[----:B------:R2:W-:Y:S04]  /*0290*/  ATOMS.OR RZ, [UR5], R3 ;  /* 0x00000003ffff798c */ /* 0x0005e8000b000005 */
[----:B------:R2:W-:Y:S01]  /*02a0*/  STS [UR4], R2 ;  /* 0x00000002ff007988 */ /* 0x0005e20008000804 */
[----:B------:R-:W-:Y:S05]  /*02b0*/  BRA `(.L_x_2) ;  /* 0x0000000000107947 */ /* 0x000fea0003800000 */
.L_x_1:
[----:B------:R-:W-:Y:S01]  /*02c0*/  IMAD.MOV.U32 R3, RZ, RZ, -0x1 ;  /* 0xffffffffff037424 */ /* 0x000fe200078e00ff */
[----:B------:R-:W-:-:S04]  /*02d0*/  MOV R2, 0x300 ;  /* 0x0000030000027802 */ /* 0x000fc80000000f00 */
[----:B------:R2:W-:Y:S03]  /*02e0*/  STS [UR4], R3 ;  /* 0x00000003ff007988 */ /* 0x0005e60008000804 */
[----:B-12---:R-:W-:Y:S05]  /*02f0*/  CALL.REL.NOINC `($__internal_1_$__cuda_sm10x_tcgen05_guardrail_trap_phase_invalid_during_alloc) ;  /* 0x0000002c006c7944 */ /* 0x006fea0003c00000 */
.L_x_2:
[----:B------:R-:W-:Y:S05]  /*0300*/  WARPSYNC.ALL ;  /* 0x0000000000007948 */ /* 0x000fea0003800000 */
[----:B------:R-:W-:Y:S01]  /*0310*/  NOP ;  /* 0x0000000000007918 */ /* 0x000fe20000000000 */
.L_x_0:
[----:B------:R-:W3:Y:S08]  /*0320*/  S2UR UR4, SR_CgaCtaId ;  /* 0x00000000000479c3 */ /* 0x000ef00000008800 */
[----:B------:R-:W-:Y:S01]  /*0330*/  BAR.SYNC.DEFER_BLOCKING 0x0 ;  /* 0x0000000000007b1d */ /* 0x000fe20000010000 */
[----:B------:R-:W-:-:S05]  /*0340*/  LOP3.LUT R68, R0, 0xff, RZ, 0xc0, !PT ;  /* 0x000000ff00447812 */ /* 0x000fca00078ec0ff */
[----:B------:R-:W-:Y:S02]  /*0350*/  UMOV UR9, 0x400 ;  /* 0x0000040000097882 */ /* 0x000fe40000000000 */
[----:B------:R-:W4:Y:S08]  /*0360*/  LDC R4, c[0x0][0x398] ;  /* 0x0000e600ff047b82 */ /* 0x000f300000000800 */
[----:B------:R-:W5:Y:S01]  /*0370*/  LDC R10, c[0x0][0x3a0] ;  /* 0x0000e800ff0a7b82 */ /* 0x000f620000000800 */
[----:B---3--:R-:W-:-:S07]  /*0380*/  ULEA UR9, UR4, UR9, 0x18 ;  /* 0x0000000904097291 */ /* 0x008fce000f8ec0ff */
[----:B------:R-:W3:Y:S02]  /*0390*/  S2UR UR23, SR_CTAID.Y ;  /* 0x00000000001779c3 */ /* 0x000ee40000002600 */
[----:B--2---:R-:W2:Y:S06]  /*03a0*/  LDS R3, [UR9] ;  /* 0x00000009ff037984 */ /* 0x004eac0008000800 */
[----:B------:R-:W-:Y:S06]  /*03b0*/  BAR.SYNC.DEFER_BLOCKING 0x0 ;  /* 0x0000000000007b1d */ /* 0x000fec0000010000 */
[----:B------:R-:W-:Y:S05]  /*03c0*/  @P2 BRA `(.L_x_5) ;  /* 0x0000000000182947 */ /* 0x000fea0003800000 */
[----:B------:R-:W-:Y:S01]  /*03d0*/  ELECT P0, URZ, PT ;  /* 0x0000000000ff782f */ /* 0x000fe20003800000 */
[----:B------:R-:W-:Y:S01]  /*03e0*/  IMAD.MOV.U32 R2, RZ, RZ, 0x1 ;  /* 0x00000001ff027424 */ /* 0x000fe200078e00ff */
[----:B------:R-:W-:Y:S01]  /*03f0*/  UMOV UR5, 0x40 ;  /* 0x0000004000057882 */ /* 0x000fe20000000000 */
[----:B------:R-:W-:Y:S01]  /*0400*/  UVIRTCOUNT.DEALLOC.SMPOOL 0x80 ;  /* 0x000000800000784c */ /* 0x000fe20000000000 */
[----:B------:R-:W-:-:S09]  /*0410*/  ULEA UR5, UR4, UR5, 0x18 ;  /* 0x0000000504057291 */ /* 0x000fd2000f8ec0ff */
[----:B------:R5:W-:Y:S03]  /*0420*/  @P0 STS.U8 [UR5], R2 ;  /* 0x00000002ff000988 */ /* 0x000be60008000005 */
.L_x_5:
[----:B------:R-:W5:Y:S01]  /*0430*/  S2UR UR4, SR_CTAID.Z ;  /* 0x00000000000479c3 */ /* 0x000f620000002700 */
[----:B------:R-:W4:Y:S01]  /*0440*/  LDCU UR5, c[0x0][0x370] ;  /* 0x00006e00ff0577ac */ /* 0x000f220008000800 */
[----:B------:R-:W-:Y:S01]  /*0450*/  ISETP.GE.U32.AND P0, PT, R68, 0x20, PT ;  /* 0x000000204400780c */ /* 0x000fe20003f06070 */
[----:B----4-:R-:W-:Y:S01]  /*0460*/  VIADD R4, R4, 0xffffffff ;  /* 0xffffffff04047836 */ /* 0x010fe20000000000 */
[C---:B------:R-:W-:Y:S01]  /*0470*/  ISETP.NE.U32.AND P3, PT, R68.reuse, RZ, PT ;  /* 0x000000ff4400720c */ /* 0x040fe20003f65070 */
[----:B------:R-:W5:Y:S01]  /*0480*/  LDCU UR6, c[0x0][0x374] ;  /* 0x00006e80ff0677ac */ /* 0x000f620008000800 */
[----:B------:R-:W-:Y:S01]  /*0490*/  LEA R11, R68, UR9, 0x2 ;  /* 0x00000009440b7c11 */ /* 0x000fe2000f8e10ff */
[----:B-----5:R-:W-:Y:S01]  /*04a0*/  VIADD R12, R10, 0xffffffff ;  /* 0xffffffff0a0c7836 */ /* 0x020fe20000000000 */
[----:B------:R-:W4:Y:S01]  /*04b0*/  S2UR UR14, SR_CTAID.X ;  /* 0x00000000000e79c3 */ /* 0x000f220000002500 */
[----:B------:R-:W5:Y:S01]  /*04c0*/  LDCU.64 UR10, c[0x0][0x3c0] ;  /* 0x00007800ff0a77ac */ /* 0x000f620008000a00 */
[----:B--2---:R-:W-:Y:S01]  /*04d0*/  R2UR UR8, R3 ;  /* 0x00000000030872ca */ /* 0x004fe200000e0000 */
[----:B------:R-:W-:Y:S04]  /*04e0*/  BSSY.RECONVERGENT B0, `(.L_x_6) ;  /* 0x0000011000007945 */ /* 0x000fe80003800200 */
[----:B------:R2:W-:Y:S01]  /*04f0*/  @!P0 STS [R11], RZ ;  /* 0x000000ff0b008388 */ /* 0x0005e20000000800 */
[----:B------:R-:W-:-:S03]  /*0500*/  NOP ;  /* 0x0000000000007918 */ /* 0x000fc60000000000 */
[----:B------:R2:W-:Y:S01]  /*0510*/  @!P3 STS [UR9+0x24], R4 ;  /* 0x00002404ff00b988 */ /* 0x0005e20008000809 */
[----:B---3--:R-:W-:-:S03]  /*0520*/  UIMAD UR4, UR4, UR6, UR23 ;  /* 0x00000006040472a4 */ /* 0x008fc6000f8e0217 */
[----:B------:R2:W-:Y:S01]  /*0530*/  @!P3 STS [UR9+0x20], R12 ;  /* 0x0000200cff00b988 */ /* 0x0005e20008000809 */
[----:B----4-:R-:W-:-:S04]  /*0540*/  UIMAD UR4, UR4, UR5, UR14 ;  /* 0x00000005040472a4 */ /* 0x010fc8000f8e020e */
[----:B------:R-:W-:-:S04]  /*0550*/  UIMAD UR4, UR4, 0x180, URZ ;  /* 0x00000180040478a4 */ /* 0x000fc8000f8e02ff */
[----:B-----5:R-:W-:-:S04]  /*0560*/  UIADD3 UR6, UP0, UPT, UR4, UR10, URZ ;  /* 0x0000000a04067290 */ /* 0x020fc8000ff1e0ff */
[----:B------:R-:W-:Y:S01]  /*0570*/  ULEA.HI.X.SX32 UR7, UR4, UR11, 0x1, UP0 ;  /* 0x0000000b04077291 */ /* 0x000fe200080f0eff */
[----:B--2---:R-:W-:Y:S11]  /*0580*/  @P3 BRA `(.L_x_7) ;  /* 0x0000000000183947 */ /* 0x004ff60003800000 */
[----:B------:R-:W2:Y:S01]  /*0590*/  LDS R2, [UR9+0x8] ;  /* 0x00000809ff027984 */ /* 0x000ea20008000800 */
[----:B------:R-:W3:Y:S01]  /*05a0*/  LDC.64 R6, c[0x0][0x380] ;  /* 0x0000e000ff067b82 */ /* 0x000ee20000000a00 */
[----:B------:R-:W-:Y:S02]  /*05b0*/  IMAD.MOV.U32 R3, RZ, RZ, 0x70 ;  /* 0x00000070ff037424 */ /* 0x000fe400078e00ff */
[----:B---3--:R3:W-:Y:S03]  /*05c0*/  STS.64 [UR9], R6 ;  /* 0x00000006ff007988 */ /* 0x0087e60008000a09 */
[----:B--2---:R-:W-:-:S05]  /*05d0*/  LOP3.LUT R2, R2, 0x10, R3, 0xd8, !PT ;  /* 0x0000001002027812 */ /* 0x004fca00078ed803 */
[----:B------:R3:W-:Y:S02]  /*05e0*/  STS [UR9+0x8], R2 ;  /* 0x00000802ff007988 */ /* 0x0007e40008000809 */
.L_x_7:
[----:B------:R-:W-:Y:S05]  /*05f0*/  BSYNC.RECONVERGENT B0 ;  /* 0x0000000000007941 */ /* 0x000fea0003800200 */
.L_x_6:
[----:B------:R-:W-:Y:S04]  /*0600*/  BSSY.RECONVERGENT B0, `(.L_x_8) ;  /* 0x000000a000007945 */ /* 0x000fe80003800200 */
[----:B------:R-:W-:Y:S05]  /*0610*/  @P3 BRA `(.L_x_9) ;  /* 0x0000000000203947 */ /* 0x000fea0003800000 */
[----:B---3--:R-:W2:Y:S01]  /*0620*/  LDS R2, [UR9+0x34] ;  /* 0x00003409ff027984 */ /* 0x008ea20008000800 */
[----:B------:R-:W-:Y:S02]  /*0630*/  IMAD.MOV.U32 R3, RZ, RZ, 0x3f000000 ;  /* 0x3f000000ff037424 */ /* 0x000fe400078e00ff */
[----:B------:R-:W-:Y:S01]  /*0640*/  @!P3 IMAD.MOV.U32 R5, RZ, RZ, 0x7f ;  /* 0x0000007fff05b424 */ /* 0x000fe200078e00ff */
[----:B------:R-:W3:Y:S02]  /*0650*/  @!P3 LDS R6, [UR9+0x38] ;  /* 0x00003809ff06b984 */ /* 0x000ee40008000800 */
[----:B--2---:R-:W-:Y:S02]  /*0660*/  LOP3.LUT R2, R2, 0xff000000, R3, 0xb8, !PT ;  /* 0xff00000002027812 */ /* 0x004fe400078eb803 */
[----:B---3--:R-:W-:-:S03]  /*0670*/  @!P3 LOP3.LUT R3, R6, 0xff, R5, 0xb8, !PT ;  /* 0x000000ff0603b812 */ /* 0x008fc600078eb805 */
[----:B------:R2:W-:Y:S04]  /*0680*/  STS [UR9+0x34], R2 ;  /* 0x00003402ff007988 */ /* 0x0005e80008000809 */
[----:B------:R2:W-:Y:S02]  /*0690*/  @!P3 STS [UR9+0x38], R3 ;  /* 0x00003803ff00b988 */ /* 0x0005e40008000809 */
.L_x_9:
[----:B------:R-:W-:Y:S05]  /*06a0*/  BSYNC.RECONVERGENT B0 ;  /* 0x0000000000007941 */ /* 0x000fea0003800200 */
.L_x_8:
[----:B------:R-:W-:Y:S04]  /*06b0*/  BSSY.RECONVERGENT B0, `(.L_x_10) ;  /* 0x000000e000007945 */ /* 0x000fe80003800200 */
[----:B------:R-:W-:Y:S05]  /*06c0*/  @P3 BRA `(.L_x_11) ;  /* 0x0000000000303947 */ /* 0x000fea0003800000 */
[----:B--2---:R-:W2:Y:S01]  /*06d0*/  LDS R3, [UR9+0x34] ;  /* 0x00003409ff037984 */ /* 0x004ea20008000800 */
[----:B------:R-:W4:Y:S03]  /*06e0*/  LDC.64 R8, c[0x0][0x3a8] ;  /* 0x0000ea00ff087b82 */ /* 0x000f260000000a00 */
[----:B---3--:R-:W3:Y:S01]  /*06f0*/  LDS R2, [UR9+0x1c] ;  /* 0x00001c09ff027984 */ /* 0x008ee20008000800 */
[C---:B----4-:R-:W-:Y:S01]  /*0700*/  SHF.L.U64.HI R6, R8.reuse, 0x1, R9 ;  /* 0x0000000108067819 */ /* 0x050fe20000010209 */
[----:B------:R-:W-:-:S03]  /*0710*/  IMAD.SHL.U32 R5, R8, 0x2, RZ ;  /* 0x0000000208057824 */ /* 0x000fc600078e00ff */
[--C-:B------:R-:W-:Y:S02]  /*0720*/  SHF.R.U32.HI R7, RZ, 0x4, R6.reuse ;  /* 0x00000004ff077819 */ /* 0x100fe40000011606 */
[----:B------:R-:W-:-:S05]  /*0730*/  SHF.R.U64 R5, R5, 0x4, R6 ;  /* 0x0000000405057819 */ /* 0x000fca0000001206 */
[----:B------:R4:W-:Y:S01]  /*0740*/  STS [UR9+0xc], R5 ;  /* 0x00000c05ff007988 */ /* 0x0009e20008000809 */
[----:B--2---:R-:W-:Y:S02]  /*0750*/  LOP3.LUT R3, R3, 0x7, RZ, 0xb8, !PT ;  /* 0x0000000703037812 */ /* 0x004fe400078eb8ff */
[----:B---3--:R-:W-:-:S03]  /*0760*/  LOP3.LUT R2, R2, 0xf, R7, 0xb8, !PT ;  /* 0x0000000f02027812 */ /* 0x008fc600078eb807 */
[----:B------:R4:W-:Y:S04]  /*0770*/  STS [UR9+0x34], R3 ;  /* 0x00003403ff007988 */ /* 0x0009e80008000809 */
[----:B------:R4:W-:Y:S02]  /*0780*/  STS [UR9+0x1c], R2 ;  /* 0x00001c02ff007988 */ /* 0x0009e40008000809 */
.L_x_11:
[----:B------:R-:W-:Y:S05]  /*0790*/  BSYNC.RECONVERGENT B0 ;  /* 0x0000000000007941 */ /* 0x000fea0003800200 */
.L_x_10:
[----:B------:R-:W-:Y:S04]  /*07a0*/  BSSY.RECONVERGENT B1, `(.L_x_12) ;  /* 0x000001a000017945 */ /* 0x000fe80003800200 */
[----:B------:R-:W-:Y:S04]  /*07b0*/  BSSY.RELIABLE B0, `(.L_x_13) ;  /* 0x0000015000007945 */ /* 0x000fe80003800100 */
[----:B------:R-:W-:Y:S05]  /*07c0*/  @P3 BRA `(.L_x_14) ;  /* 0x0000000000203947 */ /* 0x000fea0003800000 */
[----:B--234-:R-:W2:Y:S02]  /*07d0*/  LDS R2, [UR9+0x34] ;  /* 0x00003409ff027984 */ /* 0x01cea40008000800 */
[----:B--2---:R-:W-:-:S05]  /*07e0*/  LOP3.LUT R2, R2, 0x38, RZ, 0xb8, !PT ;  /* 0x0000003802027812 */ /* 0x004fca00078eb8ff */
[----:B------:R2:W-:Y:S01]  /*07f0*/  STS [UR9+0x34], R2 ;  /* 0x00003402ff007988 */ /* 0x0005e20008000809 */
[----:B------:R-:W-:Y:S05]  /*0800*/  @P3 BRA `(.L_x_15) ;  /* 0x0000000000203947 */ /* 0x000fea0003800000 */
[----:B--2---:R-:W2:Y:S01]  /*0810*/  LDS R2, [UR9+0x8] ;  /* 0x00000809ff027984 */ /* 0x004ea20008000800 */
[----:B------:R-:W-:-:S05]  /*0820*/  IMAD.MOV.U32 R3, RZ, RZ, 0x780 ;  /* 0x00000780ff037424 */ /* 0x000fca00078e00ff */
[----:B--2---:R-:W-:-:S05]  /*0830*/  LOP3.LUT R2, R2, 0x500, R3, 0xd8, !PT ;  /* 0x0000050002027812 */ /* 0x004fca00078ed803 */
[----:B------:R5:W-:Y:S02]  /*0840*/  STS [UR9+0x8], R2 ;  /* 0x00000802ff007988 */ /* 0x000be40008000809 */
.L_x_14:
[----:B------:R-:W-:Y:S05]  /*0850*/  @P3 BRA `(.L_x_16) ;  /* 0x0000000000283947 */ /* 0x000fea0003800000 */
[----:B--2345:R-:W2:Y:S02]  /*0860*/  LDS R2, [UR9+0x8] ;  /* 0x00000809ff027984 */ /* 0x03cea40008000800 */
[----:B--2---:R-:W-:-:S05]  /*0870*/  LOP3.LUT R2, R2, 0x1800, RZ, 0xb8, !PT ;  /* 0x0000180002027812 */ /* 0x004fca00078eb8ff */
[----:B------:R3:W-:Y:S02]  /*0880*/  STS [UR9+0x8], R2 ;  /* 0x00000802ff007988 */ /* 0x0007e40008000809 */
.L_x_15:
[----:B------:R-:W-:Y:S05]  /*0890*/  @P3 BREAK.RELIABLE B0 ;  /* 0x0000000000003942 */ /* 0x000fea0003800100 */
[----:B------:R-:W-:Y:S05]  /*08a0*/  @P3 BRA `(.L_x_17) ;  /* 0x0000000000243947 */ /* 0x000fea0003800000 */
[----:B------:R-:W4:Y:S01]  /*08b0*/  LDS R3, [UR9+0x8] ;  /* 0x00000809ff037984 */ /* 0x000f220008000800 */
[----:B--23--:R-:W-:-:S05]  /*08c0*/  IMAD.MOV.U32 R2, RZ, RZ, 0x6000 ;  /* 0x00006000ff027424 */ /* 0x00cfca00078e00ff */
[----:B----4-:R-:W-:-:S04]  /*08d0*/  LOP3.LUT R2, R3, 0x6000, R2, 0xd8, !PT ;  /* 0x0000600003027812 */ /* 0x010fc800078ed802 */
[----:B------:R-:W-:-:S05]  /*08e0*/  LOP3.LUT R2, R2, 0x400000, RZ, 0xb8, !PT ;  /* 0x0040000002027812 */ /* 0x000fca00078eb8ff */
[----:B------:R2:W-:Y:S02]  /*08f0*/  STS [UR9+0x8], R2 ;  /* 0x00000802ff007988 */ /* 0x0005e40008000809 */
.L_x_16:
[----:B------:R-:W-:Y:S05]  /*0900*/  BSYNC.RELIABLE B0 ;  /* 0x0000000000007941 */ /* 0x000fea0003800100 */
.L_x_13:
[----:B--2345:R-:W2:Y:S02]  /*0910*/  @!P3 LDS R2, [UR9+0x8] ;  /* 0x00000809ff02b984 */ /* 0x03cea40008000800 */
[----:B--2---:R-:W-:-:S05]  /*0920*/  @!P3 LOP3.LUT R2, R2, 0x8000, RZ, 0xb8, !PT ;  /* 0x000080000202b812 */ /* 0x004fca00078eb8ff */
[----:B------:R4:W-:Y:S02]  /*0930*/  @!P3 STS [UR9+0x8], R2 ;  /* 0x00000802ff00b988 */ /* 0x0009e40008000809 */
.L_x_17:
[----:B------:R-:W-:Y:S05]  /*0940*/  BSYNC.RECONVERGENT B1 ;  /* 0x0000000000017941 */ /* 0x000fea0003800200 */
.L_x_12:
[----:B------:R-:W-:Y:S05]  /*0950*/  WARPSYNC.ALL ;  /* 0x0000000000007948 */ /* 0x000fea0003800000 */
[----:B------:R-:W-:Y:S01]  /*0960*/  NOP ;  /* 0x0000000000007918 */ /* 0x000fe20000000000 */
[----:B------:R-:W-:Y:S05]  /*0970*/  @P0 BRA `(.L_x_18) ;  /* 0x0000000000300947 */ /* 0x000fea0003800000 */
[----:B--234-:R-:W2:Y:S01]  /*0980*/  S2R R2, SR_LANEID ;  /* 0x0000000000027919 */ /* 0x01cea20000000000 */
[----:B------:R-:W-:Y:S05]  /*0990*/  WARPSYNC.ALL ;  /* 0x0000000000007948 */ /* 0x000fea0003800000 */
[----:B------:R-:W-:Y:S01]  /*09a0*/  NOP ;  /* 0x0000000000007918 */ /* 0x000fe20000000000 */
[----:B--2---:R-:W-:-:S05]  /*09b0*/  IMAD.SHL.U32 R5, R2, 0x4, RZ ;  /* 0x0000000402057824 */ /* 0x004fca00078e00ff */
[----:B------:R-:W2:Y:S01]  /*09c0*/  LDS R7, [R5+UR9] ;  /* 0x0000000905077984 */ /* 0x000ea20008000800 */
[----:B------:R-:W-:-:S05]  /*09d0*/  IADD3 R2, P1, PT, R5, UR6, RZ ;  /* 0x0000000605027c10 */ /* 0x000fca000ff3e0ff */
[----:B------:R-:W-:-:S05]  /*09e0*/  IMAD.X R3, RZ, RZ, UR7, P1 ;  /* 0x00000007ff037e24 */ /* 0x000fca00088e06ff */
[----:B--2---:R5:W2:Y:S01]  /*09f0*/  ATOMG.E.EXCH.STRONG.GPU PT, RZ, [R2], R7 ;  /* 0x0000000702ff73a8 */ /* 0x004aa200041ee100 */
[----:B------:R-:W-:-:S04]  /*0a00*/  DEPBAR {5,4,3,2,1,0} ;  /* 0x0000003f0000791a */ /* 0x000fc80000000000 */
[----:B------:R-:W3:Y:S02]  /*0a10*/  CCTL.E.C.LDCU.IV.DEEP [UR6] ;  /* 0x0000000006007540 */ /* 0x000ee40009c08000 */
[----:B---3--:R5:W-:Y:S01]  /*0a20*/  UTMACCTL.IV [UR6] ;  /* 0x00000000060079b9 */ /* 0x008be20008000000 */
[----:B------:R-:W-:Y:S01]  /*0a30*/  NOP ;  /* 0x0000000000007918 */ /* 0x000fe20000000000 */
.L_x_18:
[----:B------:R-:W-:Y:S05]  /*0a40*/  @P0 BRA `(.L_x_19) ;  /* 0x00000000000c0947 */ /* 0x000fea0003800000 */
[----:B------:R0:W-:Y:S01]  /*0a50*/  UTMACMDFLUSH ;  /* 0x00000000000079b7 */ /* 0x0001e20000000000 */
[----:B------:R-:W-:Y:S05]  /*0a60*/  @P0 BRA `(.L_x_19) ;  /* 0x0000000000040947 */ /* 0x000fea0003800000 */
[----:B------:R-:W-:-:S04]  /*0a70*/  DEPBAR.LE SB0, 0x0 ;  /* 0x000080000000791a */ /* 0x000fc80000000000 */
.L_x_19:
[----:B------:R-:W-:Y:S05]  /*0a80*/  WARPSYNC.ALL ;  /* 0x0000000000007948 */ /* 0x000fea0003800000 */
[----:B------:R-:W-:Y:S01]  /*0a90*/  NOP ;  /* 0x0000000000007918 */ /* 0x000fe20000000000 */
[----:B--2---:R-:W-:Y:S06]  /*0aa0*/  BAR.SYNC.DEFER_BLOCKING 0x0 ;  /* 0x0000000000007b1d */ /* 0x004fec0000010000 */
[----:B------:R-:W-:Y:S02]  /*0ab0*/  BSSY.RECONVERGENT B1, `(.L_x_20) ;  /* 0x000000b000017945 */ /* 0x000fe40003800200 */
[----:B------:R-:W-:Y:S06]  /*0ac0*/  BAR.SYNC.DEFER_BLOCKING 0x0 ;  /* 0x0000000000007b1d */ /* 0x000fec0000010000 */
[----:B------:R2:W-:Y:S01]  /*0ad0*/  @!P0 STS [R11], RZ ;  /* 0x000000ff0b008388 */ /* 0x0005e20000000800 */
[----:B------:R-:W-:Y:S01]  /*0ae0*/  NOP ;  /* 0x0000000000007918 */ /* 0x000fe20000000000 */
[----:B------:R-:W-:Y:S05]  /*0af0*/  @P3 BRA `(.L_x_21) ;  /* 0x0000000000183947 */ /* 0x000fea0003800000 */
[----:B---345:R-:W3:Y:S01]  /*0b00*/  LDS R2, [UR9+0x8] ;  /* 0x00000809ff027984 */ /* 0x038ee20008000800 */
[----:B------:R-:W4:Y:S01]  /*0b10*/  LDC.64 R6, c[0x0][0x388] ;  /* 0x0000e200ff067b82 */ /* 0x000f220000000a00 */
[----:B------:R-:W-:Y:S02]  /*0b20*/  IMAD.MOV.U32 R3, RZ, RZ, 0x70 ;  /* 0x00000070ff037424 */ /* 0x000fe400078e00ff */
[----:B----4-:R4:W-:Y:S03]  /*0b30*/  STS.64 [UR9], R6 ;  /* 0x00000006ff007988 */ /* 0x0109e60008000a09 */
[----:B---3--:R-:W-:-:S05]  /*0b40*/  LOP3.LUT R2, R2, 0x10, R3, 0xd8, !PT ;  /* 0x0000001002027812 */ /* 0x008fca00078ed803 */
[----:B------:R4:W-:Y:S02]  /*0b50*/  STS [UR9+0x8], R2 ;  /* 0x00000802ff007988 */ /* 0x0009e40008000809 */
.L_x_21:
[----:B-----5:R-:W-:Y:S05]  /*0b60*/  BSYNC.RECONVERGENT B1 ;  /* 0x0000000000017941 */ /* 0x020fea0003800200 */
.L_x_20:
[----:B------:R-:W-:Y:S04]  /*0b70*/  BSSY.RECONVERGENT B2, `(.L_x_22) ;  /* 0x000000f000027945 */ /* 0x000fe80003800200 */
[----:B------:R-:W-:Y:S04]  /*0b80*/  BSSY.RELIABLE B1, `(.L_x_23) ;  /* 0x000000c000017945 */ /* 0x000fe80003800100 */
[----:B------:R-:W-:Y:S05]  /*0b90*/  @P3 BRA `(.L_x_24) ;  /* 0x0000000000283947 */ /* 0x000fea0003800000 */
[----:B---34-:R-:W3:Y:S01]  /*0ba0*/  LDS R2, [UR9+0x34] ;  /* 0x00003409ff027984 */ /* 0x018ee20008000800 */
[----:B------:R-:W-:Y:S01]  /*0bb0*/  IMAD.MOV.U32 R3, RZ, RZ, 0x3f000000 ;  /* 0x3f000000ff037424 */ /* 0x000fe200078e00ff */
[----:B------:R-:W-:Y:S05]  /*0bc0*/  @P3 BREAK.RELIABLE B1 ;  /* 0x0000000000013942 */ /* 0x000fea0003800100 */
[----:B---3--:R-:W-:-:S05]  /*0bd0*/  LOP3.LUT R2, R2, 0xff000000, R3, 0xb8, !PT ;  /* 0xff00000002027812 */ /* 0x008fca00078eb803 */
[----:B------:R3:W-:Y:S01]  /*0be0*/  STS [UR9+0x34], R2 ;  /* 0x00003402ff007988 */ /* 0x0007e20008000809 */
[----:B------:R-:W-:Y:S05]  /*0bf0*/  @P3 BRA `(.L_x_25) ;  /* 0x0000000000183947 */ /* 0x000fea0003800000 */
[----:B---3--:R-:W3:Y:S01]  /*0c00*/  LDS R2, [UR9+0x38] ;  /* 0x00003809ff027984 */ /* 0x008ee20008000800 */
[----:B------:R-:W-:-:S05]  /*0c10*/  IMAD.MOV.U32 R3, RZ, RZ, 0x7f ;  /* 0x0000007fff037424 */ /* 0x000fca00078e00ff */
[----:B---3--:R-:W-:-:S05]  /*0c20*/  LOP3.LUT R2, R2, 0xff, R3, 0xb8, !PT ;  /* 0x000000ff02027812 */ /* 0x008fca00078eb803 */
[----:B------:R5:W-:Y:S02]  /*0c30*/  STS [UR9+0x38], R2 ;  /* 0x00003802ff007988 */ /* 0x000be40008000809 */
.L_x_24:
[----:B------:R-:W-:Y:S05]  /*0c40*/  BSYNC.RELIABLE B1 ;  /* 0x0000000000017941 */ /* 0x000fea0003800100 */
.L_x_23:
[----:B------:R2:W-:Y:S02]  /*0c50*/  @!P3 STS [UR9+0x20], R12 ;  /* 0x0000200cff00b988 */ /* 0x0005e40008000809 */
.L_x_25:
[----:B------:R-:W-:Y:S05]  /*0c60*/  BSYNC.RECONVERGENT B2 ;  /* 0x0000000000027941 */ /* 0x000fea0003800200 */
.L_x_22:
[----:B------:R-:W-:Y:S05]  /*0c70*/  WARPSYNC.ALL ;  /* 0x0000000000007948 */ /* 0x000fea0003800000 */
[----:B------:R-:W-:Y:S01]  /*0c80*/  NOP ;  /* 0x0000000000007918 */ /* 0x000fe20000000000 */
[----:B------:R-:W2:Y:S01]  /*0c90*/  LDC R5, c[0x0][0x39c] ;  /* 0x0000e700ff057b82 */ /* 0x000ea20000000800 */
[----:B------:R-:W-:Y:S01]  /*0ca0*/  BSSY.RECONVERGENT B2, `(.L_x_26) ;  /* 0x0000010000027945 */ /* 0x000fe20003800200 */
[----:B--2---:R-:W-:-:S05]  /*0cb0*/  VIADD R5, R5, 0xffffffff ;  /* 0xffffffff05057836 */ /* 0x004fca0000000000 */
[----:B------:R2:W-:Y:S01]  /*0cc0*/  @!P3 STS [UR9+0x24], R5 ;  /* 0x00002405ff00b988 */ /* 0x0005e20008000809 */
[----:B------:R-:W-:Y:S05]  /*0cd0*/  @P3 BRA `(.L_x_27) ;  /* 0x0000000000303947 */ /* 0x000fea0003800000 */
[----:B------:R-:W2:Y:S01]  /*0ce0*/  LDS R3, [UR9+0x34] ;  /* 0x00003409ff037984 */ /* 0x000ea20008000800 */
[----:B----4-:R-:W4:Y:S03]  /*0cf0*/  LDC.64 R6, c[0x0][0x3b0] ;  /* 0x0000ec00ff067b82 */ /* 0x010f260000000a00 */
[----:B---3-5:R-:W3:Y:S01]  /*0d00*/  LDS R2, [UR9+0x1c] ;  /* 0x00001c09ff027984 */ /* 0x028ee20008000800 */
        /* <DEDUP_REMOVED lines=9> */
.L_x_27:
[----:B------:R-:W-:Y:S05]  /*0da0*/  BSYNC.RECONVERGENT B2 ;  /* 0x0000000000027941 */ /* 0x000fea0003800200 */
.L_x_26:
[----:B------:R-:W-:Y:S04]  /*0db0*/  BSSY.RECONVERGENT B3, `(.L_x_28) ;  /* 0x000001a000037945 */ /* 0x000fe80003800200 */
[----:B------:R-:W-:Y:S04]  /*0dc0*/  BSSY.RELIABLE B2, `(.L_x_29) ;  /* 0x0000015000027945 */ /* 0x000fe80003800100 */
[----:B------:R-:W-:Y:S05]  /*0dd0*/  @P3 BRA `(.L_x_30) ;  /* 0x0000000000203947 */ /* 0x000fea0003800000 */
[----:B---345:R-:W3:Y:S02]  /*0de0*/  LDS R2, [UR9+0x34] ;  /* 0x00003409ff027984 */ /* 0x038ee40008000800 */
[----:B---3--:R-:W-:-:S05]  /*0df0*/  LOP3.LUT R2, R2, 0x38, RZ, 0xb8, !PT ;  /* 0x0000003802027812 */ /* 0x008fca00078eb8ff */
[----:B------:R3:W-:Y:S01]  /*0e00*/  STS [UR9+0x34], R2 ;  /* 0x00003402ff007988 */ /* 0x0007e20008000809 */
[----:B------:R-:W-:Y:S05]  /*0e10*/  @P3 BRA `(.L_x_31) ;  /* 0x0000000000203947 */ /* 0x000fea0003800000 */
[----:B---3--:R-:W3:Y:S01]  /*0e20*/  LDS R2, [UR9+0x8] ;  /* 0x00000809ff027984 */ /* 0x008ee20008000800 */
[----:B------:R-:W-:-:S05]  /*0e30*/  IMAD.MOV.U32 R3, RZ, RZ, 0x780 ;  /* 0x00000780ff037424 */ /* 0x000fca00078e00ff */
[----:B---3--:R-:W-:-:S05]  /*0e40*/  LOP3.LUT R2, R2, 0x500, R3, 0xd8, !PT ;  /* 0x0000050002027812 */ /* 0x008fca00078ed803 */
[----:B------:R3:W-:Y:S02]  /*0e50*/  STS [UR9+0x8], R2 ;  /* 0x00000802ff007988 */ /* 0x0007e40008000809 */
.L_x_30:
[----:B------:R-:W-:Y:S05]  /*0e60*/  @P3 BRA `(.L_x_32) ;  /* 0x0000000000283947 */ /* 0x000fea0003800000 */
[----:B---345:R-:W3:Y:S02]  /*0e70*/  LDS R2, [UR9+0x8] ;  /* 0x00000809ff027984 */ /* 0x038ee40008000800 */
[----:B---3--:R-:W-:-:S05]  /*0e80*/  LOP3.LUT R2, R2, 0x1800, RZ, 0xb8, !PT ;  /* 0x0000180002027812 */ /* 0x008fca00078eb8ff */
[----:B------:R4:W-:Y:S02]  /*0e90*/  STS [UR9+0x8], R2 ;  /* 0x00000802ff007988 */ /* 0x0009e40008000809 */
.L_x_31:
[----:B------:R-:W-:Y:S05]  /*0ea0*/  @P3 BREAK.RELIABLE B2 ;  /* 0x0000000000023942 */ /* 0x000fea0003800100 */
[----:B------:R-:W-:Y:S05]  /*0eb0*/  @P3 BRA `(.L_x_33) ;  /* 0x0000000000243947 */ /* 0x000fea0003800000 */
[----:B---34-:R-:W3:Y:S01]  /*0ec0*/  LDS R2, [UR9+0x8] ;  /* 0x00000809ff027984 */ /* 0x018ee20008000800 */
[----:B------:R-:W-:-:S05]  /*0ed0*/  IMAD.MOV.U32 R3, RZ, RZ, 0x6000 ;  /* 0x00006000ff037424 */ /* 0x000fca00078e00ff */
[----:B---3--:R-:W-:-:S04]  /*0ee0*/  LOP3.LUT R2, R2, 0x6000, R3, 0xd8, !PT ;  /* 0x0000600002027812 */ /* 0x008fc800078ed803 */
[----:B------:R-:W-:-:S05]  /*0ef0*/  LOP3.LUT R2, R2, 0x400000, RZ, 0xb8, !PT ;  /* 0x0040000002027812 */ /* 0x000fca00078eb8ff */
[----:B------:R3:W-:Y:S02]  /*0f00*/  STS [UR9+0x8], R2 ;  /* 0x00000802ff007988 */ /* 0x0007e40008000809 */
.L_x_32:
[----:B------:R-:W-:Y:S05]  /*0f10*/  BSYNC.RELIABLE B2 ;  /* 0x0000000000027941 */ /* 0x000fea0003800100 */
.L_x_29:
[----:B---345:R-:W3:Y:S02]  /*0f20*/  @!P3 LDS R2, [UR9+0x8] ;  /* 0x00000809ff02b984 */ /* 0x038ee40008000800 */
[----:B---3--:R-:W-:-:S05]  /*0f30*/  @!P3 LOP3.LUT R2, R2, 0x8000, RZ, 0xb8, !PT ;  /* 0x000080000202b812 */ /* 0x008fca00078eb8ff */
[----:B------:R5:W-:Y:S02]  /*0f40*/  @!P3 STS [UR9+0x8], R2 ;  /* 0x00000802ff00b988 */ /* 0x000be40008000809 */
.L_x_33:
[----:B------:R-:W-:Y:S05]  /*0f50*/  BSYNC.RECONVERGENT B3 ;  /* 0x0000000000037941 */ /* 0x000fea0003800200 */
.L_x_28:
[----:B------:R-:W-:Y:S05]  /*0f60*/  WARPSYNC.ALL ;  /* 0x0000000000007948 */ /* 0x000fea0003800000 */
[----:B------:R-:W-:Y:S01]  /*0f70*/  NOP ;  /* 0x0000000000007918 */ /* 0x000fe20000000000 */
[----:B------:R-:W-:-:S04]  /*0f80*/  UIADD3 UR5, UPT, UPT, UR4, 0x80, URZ ;  /* 0x0000008004057890 */ /* 0x000fc8000fffe0ff */
[----:B------:R-:W-:-:S04]  /*0f90*/  UIADD3 UR42, UP0, UPT, UR5, UR10, URZ ;  /* 0x0000000a052a7290 */ /* 0x000fc8000ff1e0ff */
[----:B------:R-:W-:Y:S01]  /*0fa0*/  ULEA.HI.X.SX32 UR43, UR5, UR11, 0x1, UP0 ;  /* 0x0000000b052b7291 */ /* 0x000fe200080f0eff */
[----:B------:R-:W-:Y:S11]  /*0fb0*/  @P0 BRA `(.L_x_34) ;  /* 0x0000000000300947 */ /* 0x000ff60003800000 */
[----:B---345:R-:W3:Y:S01]  /*0fc0*/  S2R R2, SR_LANEID ;  /* 0x0000000000027919 */ /* 0x038ee20000000000 */
[----:B------:R-:W-:Y:S05]  /*0fd0*/  WARPSYNC.ALL ;  /* 0x0000000000007948 */ /* 0x000fea0003800000 */
[----:B------:R-:W-:Y:S01]  /*0fe0*/  NOP ;  /* 0x0000000000007918 */ /* 0x000fe20000000000 */
[----:B---3--:R-:W-:-:S05]  /*0ff0*/  IMAD.SHL.U32 R6, R2, 0x4, RZ ;  /* 0x0000000402067824 */ /* 0x008fca00078e00ff */
[----:B------:R-:W3:Y:S01]  /*1000*/  LDS R7, [R6+UR9] ;  /* 0x0000000906077984 */ /* 0x000ee20008000800 */
[----:B------:R-:W-:-:S05]  /*1010*/  IADD3 R2, P1, PT, R6, UR42, RZ ;  /* 0x0000002a06027c10 */ /* 0x000fca000ff3e0ff */
[----:B------:R-:W-:-:S05]  /*1020*/  IMAD.X R3, RZ, RZ, UR43, P1 ;  /* 0x0000002bff037e24 */ /* 0x000fca00088e06ff */
[----:B---3--:R3:W4:Y:S01]  /*1030*/  ATOMG.E.EXCH.STRONG.GPU PT, RZ, [R2], R7 ;  /* 0x0000000702ff73a8 */ /* 0x00872200041ee100 */
[----:B------:R-:W-:-:S04]  /*1040*/  DEPBAR {5,4,3,2,1,0} ;  /* 0x0000003f0000791a */ /* 0x000fc80000000000 */
[----:B------:R-:W5:Y:S02]  /*1050*/  CCTL.E.C.LDCU.IV.DEEP [UR42] ;  /* 0x000000002a007540 */ /* 0x000f640009c08000 */
[----:B-----5:R3:W-:Y:S01]  /*1060*/  UTMACCTL.IV [UR42] ;  /* 0x000000002a0079b9 */ /* 0x0207e20008000000 */
[----:B------:R-:W-:Y:S01]  /*1070*/  NOP ;  /* 0x0000000000007918 */ /* 0x000fe20000000000 */
.L_x_34:
[----:B------:R-:W-:Y:S05]  /*1080*/  @P0 BRA `(.L_x_35) ;  /* 0x00000000000c0947 */ /* 0x000fea0003800000 */
[----:B------:R0:W-:Y:S01]  /*1090*/  UTMACMDFLUSH ;  /* 0x00000000000079b7 */ /* 0x0001e20000000000 */
[----:B------:R-:W-:Y:S05]  /*10a0*/  @P0 BRA `(.L_x_35) ;  /* 0x0000000000040947 */ /* 0x000fea0003800000 */
[----:B------:R-:W-:-:S04]  /*10b0*/  DEPBAR.LE SB0, 0x0 ;  /* 0x000080000000791a */ /* 0x000fc80000000000 */
.L_x_35:
[----:B------:R-:W-:Y:S05]  /*10c0*/  WARPSYNC.ALL ;  /* 0x0000000000007948 */ /* 0x000fea0003800000 */
[----:B------:R-:W-:Y:S01]  /*10d0*/  NOP ;  /* 0x0000000000007918 */ /* 0x000fe20000000000 */
[----:B----4-:R-:W-:Y:S06]  /*10e0*/  BAR.SYNC.DEFER_BLOCKING 0x0 ;  /* 0x0000000000007b1d */ /* 0x010fec0000010000 */
[----:B------:R-:W-:Y:S02]  /*10f0*/  BSSY.RECONVERGENT B3, `(.L_x_36) ;  /* 0x000000b000037945 */ /* 0x000fe40003800200 */
[----:B------:R-:W-:Y:S06]  /*1100*/  BAR.SYNC.DEFER_BLOCKING 0x0 ;  /* 0x0000000000007b1d */ /* 0x000fec0000010000 */
[----:B------:R4:W-:Y:S01]  /*1110*/  @!P0 STS [R11], RZ ;  /* 0x000000ff0b008388 */ /* 0x0009e20000000800 */
[----:B------:R-:W-:Y:S01]  /*1120*/  NOP ;  /* 0x0000000000007918 */ /* 0x000fe20000000000 */
[----:B------:R-:W-:Y:S05]  /*1130*/  @P3 BRA `(.L_x_37) ;  /* 0x0000000000183947 */ /* 0x000fea0003800000 */
[----:B---3-5:R-:W3:Y:S01]  /*1140*/  LDS R2, [UR9+0x8] ;  /* 0x00000809ff027984 */ /* 0x028ee20008000800 */
[----:B------:R-:W5:Y:S01]  /*1150*/  LDC.64 R6, c[0x0][0x390] ;  /* 0x0000e400ff067b82 */ /* 0x000f620000000a00 */
[----:B------:R-:W-:Y:S02]  /*1160*/  IMAD.MOV.U32 R3, RZ, RZ, 0x70 ;  /* 0x00000070ff037424 */ /* 0x000fe400078e00ff */
[----:B-----5:R5:W-:Y:S03]  /*1170*/  STS.64 [UR9], R6 ;  /* 0x00000006ff007988 */ /* 0x020be60008000a09 */
[----:B---3--:R-:W-:-:S05]  /*1180*/  LOP3.LUT R2, R2, 0x10, R3, 0xd8, !PT ;  /* 0x0000001002027812 */ /* 0x008fca00078ed803 */
[----:B------:R5:W-:Y:S02]  /*1190*/  STS [UR9+0x8], R2 ;  /* 0x00000802ff007988 */ /* 0x000be40008000809 */
.L_x_37:
[----:B---3--:R-:W-:Y:S05]  /*11a0*/  BSYNC.RECONVERGENT B3 ;  /* 0x0000000000037941 */ /* 0x008fea0003800200 */
.L_x_36:
[----:B------:R-:W-:Y:S04]  /*11b0*/  BSSY.RECONVERGENT B4, `(.L_x_38) ;  /* 0x0000011000047945 */ /* 0x000fe80003800200 */
[----:B------:R-:W-:Y:S04]  /*11c0*/  BSSY.RELIABLE B3, `(.L_x_39) ;  /* 0x000000e000037945 */ /* 0x000fe80003800100 */
[----:B------:R-:W-:Y:S05]  /*11d0*/  @P3 BRA `(.L_x_40) ;  /* 0x0000000000243947 */ /* 0x000fea0003800000 */
[----:B-----5:R-:W3:Y:S01]  /*11e0*/  LDS R2, [UR9+0x34] ;  /* 0x00003409ff027984 */ /* 0x020ee20008000800 */
[----:B------:R-:W-:-:S05]  /*11f0*/  IMAD.MOV.U32 R3, RZ, RZ, 0x3f000000 ;  /* 0x3f000000ff037424 */ /* 0x000fca00078e00ff */
[----:B---3--:R-:W-:-:S05]  /*1200*/  LOP3.LUT R2, R2, 0xff000000, R3, 0xb8, !PT ;  /* 0xff00000002027812 */ /* 0x008fca00078eb803 */
[----:B------:R3:W-:Y:S01]  /*1210*/  STS [UR9+0x34], R2 ;  /* 0x00003402ff007988 */ /* 0x0007e20008000809 */
[----:B------:R-:W-:Y:S05]  /*1220*/  @P3 BRA `(.L_x_41) ;  /* 0x00000000001c3947 */ /* 0x000fea0003800000 */
[----:B---3--:R-:W3:Y:S01]  /*1230*/  LDS R2, [UR9+0x38] ;  /* 0x00003809ff027984 */ /* 0x008ee20008000800 */
[----:B------:R-:W-:-:S05]  /*1240*/  IMAD.MOV.U32 R3, RZ, RZ, 0x7f ;  /* 0x0000007fff037424 */ /* 0x000fca00078e00ff */
[----:B---3--:R-:W-:-:S05]  /*1250*/  LOP3.LUT R2, R2, 0xff, R3, 0xb8, !PT ;  /* 0x000000ff02027812 */ /* 0x008fca00078eb803 */
[----:B------:R3:W-:Y:S02]  /*1260*/  STS [UR9+0x38], R2 ;  /* 0x00003802ff007988 */ /* 0x0007e40008000809 */
.L_x_40:
[----:B------:R-:W-:Y:S05]  /*1270*/  @P3 BREAK.RELIABLE B3 ;  /* 0x0000000000033942 */ /* 0x000fea0003800100 */
[----:B------:R-:W-:Y:S05]  /*1280*/  @P3 BRA `(.L_x_42) ;  /* 0x00000000000c3947 */ /* 0x000fea0003800000 */
[----:B------:R2:W-:Y:S02]  /*1290*/  STS [UR9+0x20], R5 ;  /* 0x00002005ff007988 */ /* 0x0005e40008000809 */
.L_x_41:
[----:B------:R-:W-:Y:S05]  /*12a0*/  BSYNC.RELIABLE B3 ;  /* 0x0000000000037941 */ /* 0x000fea0003800100 */
.L_x_39:
[----:B------:R2:W-:Y:S02]  /*12b0*/  @!P3 STS [UR9+0x24], R4 ;  /* 0x00002404ff00b988 */ /* 0x0005e40008000809 */
.L_x_42:
[----:B------:R-:W-:Y:S05]  /*12c0*/  BSYNC.RECONVERGENT B4 ;  /* 0x0000000000047941 */ /* 0x000fea0003800200 */
.L_x_38:
[----:B------:R-:W-:Y:S05]  /*12d0*/  WARPSYNC.ALL ;  /* 0x0000000000007948 */ /* 0x000fea0003800000 */
[----:B------:R-:W-:Y:S01]  /*12e0*/  NOP ;  /* 0x0000000000007918 */ /* 0x000fe20000000000 */
[----:B------:R-:W-:Y:S04]  /*12f0*/  BSSY.RECONVERGENT B4, `(.L_x_43) ;  /* 0x000000e000047945 */ /* 0x000fe80003800200 */
[----:B------:R-:W-:Y:S05]  /*1300*/  @P3 BRA `(.L_x_44) ;  /* 0x0000000000303947 */ /* 0x000fea0003800000 */
[----:B------:R-:W2:Y:S02]  /*1310*/  LDS R3, [UR9+0x34] ;  /* 0x00003409ff037984 */ /* 0x000ea40008000800 */
[----:B--2---:R-:W2:Y:S02]  /*1320*/  LDC.64 R4, c[0x0][0x3b8] ;  /* 0x0000ee00ff047b82 */ /* 0x004ea40000000a00 */
[----:B---3-5:R-:W3:Y:S01]  /*1330*/  LDS R2, [UR9+0x1c] ;  /* 0x00001c09ff027984 */ /* 0x028ee20008000800 */
[C---:B--2---:R-:W-:Y:S01]  /*1340*/  SHF.L.U64.HI R5, R4.reuse, 0x1, R5 ;  /* 0x0000000104057819 */ /* 0x044fe20000010205 */
[----:B------:R-:W-:-:S03]  /*1350*/  IMAD.SHL.U32 R4, R4, 0x2, RZ ;  /* 0x0000000204047824 */ /* 0x000fc600078e00ff */
[--C-:B------:R-:W-:Y:S02]  /*1360*/  SHF.R.U32.HI R7, RZ, 0x4, R5.reuse ;  /* 0x00000004ff077819 */ /* 0x100fe40000011605 */
[----:B------:R-:W-:-:S05]  /*1370*/  SHF.R.U64 R4, R4, 0x4, R5 ;  /* 0x0000000404047819 */ /* 0x000fca0000001205 */
[----:B------:R2:W-:Y:S01]  /*1380*/  STS [UR9+0xc], R4 ;  /* 0x00000c04ff007988 */ /* 0x0005e20008000809 */
[----:B------:R-:W-:Y:S02]  /*1390*/  LOP3.LUT R3, R3, 0x7, RZ, 0xb8, !PT ;  /* 0x0000000703037812 */ /* 0x000fe400078eb8ff */
[----:B---3--:R-:W-:-:S03]  /*13a0*/  LOP3.LUT R2, R2, 0xf, R7, 0xb8, !PT ;  /* 0x0000000f02027812 */ /* 0x008fc600078eb807 */
[----:B------:R2:W-:Y:S04]  /*13b0*/  STS [UR9+0x34], R3 ;  /* 0x00003403ff007988 */ /* 0x0005e80008000809 */
[----:B------:R2:W-:Y:S02]  /*13c0*/  STS [UR9+0x1c], R2 ;  /* 0x00001c02ff007988 */ /* 0x0005e40008000809 */
.L_x_44:
[----:B------:R-:W-:Y:S05]  /*13d0*/  BSYNC.RECONVERGENT B4 ;  /* 0x0000000000047941 */ /* 0x000fea0003800200 */
.L_x_43:
[----:B------:R-:W-:Y:S04]  /*13e0*/  BSSY.RECONVERGENT B5, `(.L_x_45) ;  /* 0x000001a000057945 */ /* 0x000fe80003800200 */
[----:B------:R-:W-:Y:S04]  /*13f0*/  BSSY.RELIABLE B4, `(.L_x_46) ;  /* 0x0000015000047945 */ /* 0x000fe80003800100 */
[----:B------:R-:W-:Y:S05]  /*1400*/  @P3 BRA `(.L_x_47) ;  /* 0x0000000000203947 */ /* 0x000fea0003800000 */
[----:B--23-5:R-:W2:Y:S02]  /*1410*/  LDS R2, [UR9+0x34] ;  /* 0x00003409ff027984 */ /* 0x02cea40008000800 */
[----:B--2---:R-:W-:-:S05]  /*1420*/  LOP3.LUT R2, R2, 0x38, RZ, 0xb8, !PT ;  /* 0x0000003802027812 */ /* 0x004fca00078eb8ff */
[----:B------:R2:W-:Y:S01]  /*1430*/  STS [UR9+0x34], R2 ;  /* 0x00003402ff007988 */ /* 0x0005e20008000809 */
[----:B------:R-:W-:Y:S05]  /*1440*/  @P3 BRA `(.L_x_48) ;  /* 0x0000000000203947 */ /* 0x000fea0003800000 */
[----:B--2---:R-:W2:Y:S01]  /*1450*/  LDS R2, [UR9+0x8] ;  /* 0x00000809ff027984 */ /* 0x004ea20008000800 */
[----:B------:R-:W-:-:S05]  /*1460*/  IMAD.MOV.U32 R3, RZ, RZ, 0x780 ;  /* 0x00000780ff037424 */ /* 0x000fca00078e00ff */
[----:B--2---:R-:W-:-:S05]  /*1470*/  LOP3.LUT R2, R2, 0x500, R3, 0xd8, !PT ;  /* 0x0000050002027812 */ /* 0x004fca00078ed803 */
[----:B------:R2:W-:Y:S02]  /*1480*/  STS [UR9+0x8], R2 ;  /* 0x00000802ff007988 */ /* 0x0005e40008000809 */
.L_x_47:
[----:B------:R-:W-:Y:S05]  /*1490*/  @P3 BRA `(.L_x_49) ;  /* 0x0000000000283947 */ /* 0x000fea0003800000 */
[----:B--23-5:R-:W2:Y:S02]  /*14a0*/  LDS R2, [UR9+0x8] ;  /* 0x00000809ff027984 */ /* 0x02cea40008000800 */
[----:B--2---:R-:W-:-:S05]  /*14b0*/  LOP3.LUT R2, R2, 0x1800, RZ, 0xb8, !PT ;  /* 0x0000180002027812 */ /* 0x004fca00078eb8ff */
[----:B------:R3:W-:Y:S02]  /*14c0*/  STS [UR9+0x8], R2 ;  /* 0x00000802ff007988 */ /* 0x0007e40008000809 */
.L_x_48:
[----:B------:R-:W-:Y:S05]  /*14d0*/  @P3 BREAK.RELIABLE B4 ;  /* 0x0000000000043942 */ /* 0x000fea0003800100 */
[----:B------:R-:W-:Y:S05]  /*14e0*/  @P3 BRA `(.L_x_50) ;  /* 0x0000000000243947 */ /* 0x000fea0003800000 */
[----:B--23--:R-:W2:Y:S01]  /*14f0*/  LDS R2, [UR9+0x8] ;  /* 0x00000809ff027984 */ /* 0x00cea20008000800 */
[----:B------:R-:W-:-:S05]  /*1500*/  IMAD.MOV.U32 R3, RZ, RZ, 0x6000 ;  /* 0x00006000ff037424 */ /* 0x000fca00078e00ff */
[----:B--2---:R-:W-:-:S04]  /*1510*/  LOP3.LUT R2, R2, 0x6000, R3, 0xd8, !PT ;  /* 0x0000600002027812 */ /* 0x004fc800078ed803 */
[----:B------:R-:W-:-:S05]  /*1520*/  LOP3.LUT R2, R2, 0x400000, RZ, 0xb8, !PT ;  /* 0x0040000002027812 */ /* 0x000fca00078eb8ff */
[----:B------:R2:W-:Y:S02]  /*1530*/  STS [UR9+0x8], R2 ;  /* 0x00000802ff007988 */ /* 0x0005e40008000809 */
.L_x_49:
[----:B------:R-:W-:Y:S05]  /*1540*/  BSYNC.RELIABLE B4 ;  /* 0x0000000000047941 */ /* 0x000fea0003800100 */
.L_x_46:
[----:B--23-5:R-:W2:Y:S02]  /*1550*/  @!P3 LDS R2, [UR9+0x8] ;  /* 0x00000809ff02b984 */ /* 0x02cea40008000800 */
[----:B--2---:R-:W-:-:S05]  /*1560*/  @!P3 LOP3.LUT R2, R2, 0x8000, RZ, 0xb8, !PT ;  /* 0x000080000202b812 */ /* 0x004fca00078eb8ff */
[----:B------:R5:W-:Y:S02]  /*1570*/  @!P3 STS [UR9+0x8], R2 ;  /* 0x00000802ff00b988 */ /* 0x000be40008000809 */
.L_x_50:
[----:B------:R-:W-:Y:S05]  /*1580*/  BSYNC.RECONVERGENT B5 ;  /* 0x0000000000057941 */ /* 0x000fea0003800200 */
.L_x_45:
[----:B------:R-:W-:Y:S05]  /*1590*/  WARPSYNC.ALL ;  /* 0x0000000000007948 */ /* 0x000fea0003800000 */
[----:B------:R-:W-:Y:S01]  /*15a0*/  NOP ;  /* 0x0000000000007918 */ /* 0x000fe20000000000 */
[----:B------:R-:W-:-:S04]  /*15b0*/  UIADD3 UR4, UPT, UPT, UR4, 0x100, URZ ;  /* 0x0000010004047890 */ /* 0x000fc8000fffe0ff */
[----:B------:R-:W-:-:S04]  /*15c0*/  UIADD3 UR10, UP0, UPT, UR4, UR10, URZ ;  /* 0x0000000a040a7290 */ /* 0x000fc8000ff1e0ff */
[----:B------:R-:W-:Y:S01]  /*15d0*/  ULEA.HI.X.SX32 UR11, UR4, UR11, 0x1, UP0 ;  /* 0x0000000b040b7291 */ /* 0x000fe200080f0eff */
[----:B------:R-:W-:Y:S11]  /*15e0*/  @P0 BRA `(.L_x_51) ;  /* 0x0000000000300947 */ /* 0x000ff60003800000 */
[----:B--23-5:R-:W2:Y:S01]  /*15f0*/  S2R R2, SR_LANEID ;  /* 0x0000000000027919 */ /* 0x02cea20000000000 */
[----:B------:R-:W-:Y:S05]  /*1600*/  WARPSYNC.ALL ;  /* 0x0000000000007948 */ /* 0x000fea0003800000 */
[----:B------:R-:W-:Y:S01]  /*1610*/  NOP ;  /* 0x0000000000007918 */ /* 0x000fe20000000000 */
[----:B--2---:R-:W-:-:S05]  /*1620*/  IMAD.SHL.U32 R4, R2, 0x4, RZ ;  /* 0x0000000402047824 */ /* 0x004fca00078e00ff */
[----:B------:R-:W2:Y:S01]  /*1630*/  LDS R5, [R4+UR9] ;  /* 0x0000000904057984 */ /* 0x000ea20008000800 */
[----:B------:R-:W-:-:S05]  /*1640*/  IADD3 R2, P1, PT, R4, UR10, RZ ;  /* 0x0000000a04027c10 */ /* 0x000fca000ff3e0ff */
[----:B------:R-:W-:-:S05]  /*1650*/  IMAD.X R3, RZ, RZ, UR11, P1 ;  /* 0x0000000bff037e24 */ /* 0x000fca00088e06ff */
[----:B--2---:R2:W3:Y:S01]  /*1660*/  ATOMG.E.EXCH.STRONG.GPU PT, RZ, [R2], R5 ;  /* 0x0000000502ff73a8 */ /* 0x0044e200041ee100 */
[----:B------:R-:W-:-:S04]  /*1670*/  DEPBAR {5,4,3,2,1,0} ;  /* 0x0000003f0000791a */ /* 0x000fc80000000000 */
[----:B------:R-:W5:Y:S02]  /*1680*/  CCTL.E.C.LDCU.IV.DEEP [UR10] ;  /* 0x000000000a007540 */ /* 0x000f640009c08000 */
[----:B-----5:R2:W-:Y:S01]  /*1690*/  UTMACCTL.IV [UR10] ;  /* 0x000000000a0079b9 */ /* 0x0205e20008000000 */
[----:B------:R-:W-:Y:S01]  /*16a0*/  NOP ;  /* 0x0000000000007918 */ /* 0x000fe20000000000 */
.L_x_51:
[----:B------:R-:W-:Y:S05]  /*16b0*/  @P0 BRA `(.L_x_52) ;  /* 0x00000000000c0947 */ /* 0x000fea0003800000 */
[----:B------:R0:W-:Y:S01]  /*16c0*/  UTMACMDFLUSH ;  /* 0x00000000000079b7 */ /* 0x0001e20000000000 */
[----:B------:R-:W-:Y:S05]  /*16d0*/  @P0 BRA `(.L_x_52) ;  /* 0x0000000000040947 */ /* 0x000fea0003800000 */
[----:B------:R-:W-:-:S04]  /*16e0*/  DEPBAR.LE SB0, 0x0 ;  /* 0x000080000000791a */ /* 0x000fc80000000000 */
.L_x_52:
[----:B------:R-:W-:Y:S05]  /*16f0*/  WARPSYNC.ALL ;  /* 0x0000000000007948 */ /* 0x000fea0003800000 */
[----:B------:R-:W-:Y:S01]  /*1700*/  NOP ;  /* 0x0000000000007918 */ /* 0x000fe20000000000 */
[----:B---3--:R-:W-:Y:S01]  /*1710*/  BAR.SYNC.DEFER_BLOCKING 0x0 ;  /* 0x0000000000007b1d */ /* 0x008fe20000010000 */
[----:B--2--5:R-:W-:Y:S01]  /*1720*/  SHF.R.U32.HI R2, RZ, 0x5, R0 ;  /* 0x00000005ff027819 */ /* 0x024fe20000011600 */
[----:B------:R-:W-:-:S03]  /*1730*/  USHF.L.U32 UR23, UR23, 0x7, URZ ;  /* 0x0000000717177899 */ /* 0x000fc600080006ff */
[----:B------:R-:W-:Y:S01]  /*1740*/  R2UR UR12, R2 ;  /* 0x00000000020c72ca */ /* 0x000fe200000e0000 */
[----:B------:R-:W-:Y:S01]  /*1750*/  VOTEU.ALL UP0, P3 ;  /* 0x0000000000ff7886 */ /* 0x000fe20001800000 */
[----:B------:R-:W-:Y:S01]  /*1760*/  UMOV UR4, 0x1 ;  /* 0x0000000100047882 */ /* 0x000fe20000000000 */
[----:B------:R-:W-:Y:S01]  /*1770*/  VOTEU.ALL UP1, P3 ;  /* 0x0000000000ff7886 */ /* 0x000fe20001820000 */
[----:B------:R-:W-:Y:S02]  /*1780*/  BSSY.RECONVERGENT B5, `(.L_x_53) ;  /* 0x0000018000057945 */ /* 0x000fe40003800200 */
[----:B------:R-:W-:-:S04]  /*1790*/  @!UP0 UIADD3 UR16, UPT, UPT, -UR4, 0x100000, URZ ;  /* 0x0010000004108890 */ /* 0x000fc8000fffe1ff */
[----:B------:R-:W-:Y:S02]  /*17a0*/  @!UP0 USHF.L.U32 UR17, UR16, 0xb, URZ ;  /* 0x0000000b10118899 */ /* 0x000fe400080006ff */
[----:B------:R-:W-:Y:S02]  /*17b0*/  @!UP0 USHF.L.U32 UR16, UR16, 0x1, URZ ;  /* 0x0000000110108899 */ /* 0x000fe400080006ff */
[----:B------:R-:W-:-:S04]  /*17c0*/  @!UP0 UIADD3 UR4, UPT, UPT, -UR4, 0x100000, URZ ;  /* 0x0010000004048890 */ /* 0x000fc8000fffe1ff */
[----:B------:R-:W-:Y:S02]  /*17d0*/  @!UP0 USHF.L.U32 UR5, UR4, 0xb, URZ ;  /* 0x0000000b04058899 */ /* 0x000fe400080006ff */
[----:B------:R-:W-:Y:S01]  /*17e0*/  @!UP0 USHF.L.U32 UR4, UR4, 0x1, URZ ;  /* 0x0000000104048899 */ /* 0x000fe200080006ff */
[----:B------:R-:W-:Y:S01]  /*17f0*/  VOTEU.ALL UP0, P3 ;  /* 0x0000000000ff7886 */ /* 0x000fe20001800000 */
[----:B------:R-:W2:Y:S04]  /*1800*/  FENCE.VIEW.ASYNC.S ;  /* 0x00000000000073c6 */ /* 0x000ea80000000000 */
[----:B--2---:R2:W3:Y:S06]  /*1810*/  @!UP0 SYNCS.EXCH.64 URZ, [UR9+0x30000], UR16 ;  /* 0x0300001009ff85b2 */ /* 0x0044ec0008000100 */
[----:B------:R2:W3:Y:S02]  /*1820*/  @!UP1 SYNCS.EXCH.64 URZ, [UR9+0x30020], UR4 ;  /* 0x0300200409ff95b2 */ /* 0x0004e40008000100 */
[----:B---3--:R-:W-:Y:S06]  /*1830*/  BAR.SYNC.DEFER_BLOCKING 0x0 ;  /* 0x0000000000007b1d */ /* 0x008fec0000010000 */
[----:B------:R-:W-:Y:S05]  /*1840*/  @P3 BRA `(.L_x_54) ;  /* 0x00000000002c3947 */ /* 0x000fea0003800000 */
[----:B--2---:R-:W-:Y:S02]  /*1850*/  UMOV UR4, 0x1 ;  /* 0x0000000100047882 */ /* 0x004fe40000000000 */
[----:B------:R-:W-:-:S04]  /*1860*/  UIADD3 UR16, UPT, UPT, -UR4, 0x100000, URZ ;  /* 0x0010000004107890 */ /* 0x000fc8000fffe1ff */
[----:B------:R-:W-:Y:S02]  /*1870*/  USHF.L.U32 UR17, UR16, 0xb, URZ ;  /* 0x0000000b10117899 */ /* 0x000fe400080006ff */
[----:B------:R-:W-:Y:S02]  /*1880*/  USHF.L.U32 UR16, UR16, 0x1, URZ ;  /* 0x0000000110107899 */ /* 0x000fe400080006ff */
[----:B------:R-:W-:-:S04]  /*1890*/  UIADD3 UR4, UPT, UPT, -UR4, 0x100000, URZ ;  /* 0x0010000004047890 */ /* 0x000fc8000fffe1ff */
[----:B------:R-:W-:Y:S02]  /*18a0*/  USHF.L.U32 UR5, UR4, 0xb, URZ ;  /* 0x0000000b04057899 */ /* 0x000fe400080006ff */
[----:B------:R-:W-:Y:S01]  /*18b0*/  USHF.L.U32 UR4, UR4, 0x1, URZ ;  /* 0x0000000104047899 */ /* 0x000fe200080006ff */
[----:B------:R-:W2:Y:S03]  /*18c0*/  FENCE.VIEW.ASYNC.S ;  /* 0x00000000000073c6 */ /* 0x000ea60000000000 */
[----:B--2---:R3:W5:Y:S08]  /*18d0*/  SYNCS.EXCH.64 URZ, [UR9+0x30008], UR16 ;  /* 0x0300081009ff75b2 */ /* 0x0047700008000100 */
[----:B------:R3:W2:Y:S02]  /*18e0*/  SYNCS.EXCH.64 URZ, [UR9+0x30028], UR4 ;  /* 0x0300280409ff75b2 */ /* 0x0006a40008000100 */
[----:B---3--:R-:W-:Y:S01]  /*18f0*/  NOP ;  /* 0x0000000000007918 */ /* 0x008fe20000000000 */
.L_x_54:
[----:B--2---:R-:W-:Y:S05]  /*1900*/  BSYNC.RECONVERGENT B5 ;  /* 0x0000000000057941 */ /* 0x004fea0003800200 */
.L_x_53:
[----:B-----5:R-:W-:Y:S01]  /*1910*/  BAR.SYNC.DEFER_BLOCKING 0x0 ;  /* 0x0000000000007b1d */ /* 0x020fe20000010000 */
[----:B------:R-:W-:Y:S01]  /*1920*/  UIADD3 UR13, UPT, UPT, UR9, 0x30020, URZ ;  /* 0x00030020090d7890 */ /* 0x000fe2000fffe0ff */
[----:B------:R-:W-:Y:S01]  /*1930*/  ISETP.GE.AND P0, PT, R10, 0x1, PT ;  /* 0x000000010a00780c */ /* 0x000fe20003f06270 */
[----:B------:R-:W-:-:S03]  /*1940*/  USHF.L.U32 UR27, UR14, 0x7, URZ ;  /* 0x000000070e1b7899 */ /* 0x000fc600080006ff */
[----:B------:R-:W-:Y:S04]  /*1950*/  BSSY.RECONVERGENT B5, `(.L_x_55) ;  /* 0x000000d000057945 */ /* 0x000fe80003800200 */
[----:B------:R-:W-:Y:S05]  /*1960*/  @P3 BRA `(.L_x_56) ;  /* 0x00000000002c3947 */ /* 0x000fea0003800000 */
[----:B------:R-:W-:Y:S02]  /*1970*/  UMOV UR4, 0x1 ;  /* 0x0000000100047882 */ /* 0x000fe40000000000 */
[----:B------:R-:W-:-:S04]  /*1980*/  UIADD3 UR16, UPT, UPT, -UR4, 0x100000, URZ ;  /* 0x0010000004107890 */ /* 0x000fc8000fffe1ff */
[----:B------:R-:W-:Y:S02]  /*1990*/  USHF.L.U32 UR17, UR16, 0xb, URZ ;  /* 0x0000000b10117899 */ /* 0x000fe400080006ff */
[----:B------:R-:W-:Y:S02]  /*19a0*/  USHF.L.U32 UR16, UR16, 0x1, URZ ;  /* 0x0000000110107899 */ /* 0x000fe400080006ff */
[----:B------:R-:W-:-:S04]  /*19b0*/  UIADD3 UR4, UPT, UPT, -UR4, 0x100000, URZ ;  /* 0x0010000004047890 */ /* 0x000fc8000fffe1ff */
[----:B------:R-:W-:Y:S02]  /*19c0*/  USHF.L.U32 UR5, UR4, 0xb, URZ ;  /* 0x0000000b04057899 */ /* 0x000fe400080006ff */
[----:B------:R-:W-:Y:S01]  /*19d0*/  USHF.L.U32 UR4, UR4, 0x1, URZ ;  /* 0x0000000104047899 */ /* 0x000fe200080006ff */
[----:B------:R-:W2:Y:S03]  /*19e0*/  FENCE.VIEW.ASYNC.S ;  /* 0x00000000000073c6 */ /* 0x000ea60000000000 */
[----:B--2---:R2:W3:Y:S08]  /*19f0*/  SYNCS.EXCH.64 URZ, [UR9+0x30010], UR16 ;  /* 0x0300101009ff75b2 */ /* 0x0044f00008000100 */
[----:B------:R2:W5:Y:S01]  /*1a00*/  SYNCS.EXCH.64 URZ, [UR9+0x30030], UR4 ;  /* 0x0300300409ff75b2 */ /* 0x0005620008000100 */
[----:B------:R-:W-:Y:S01]  /*1a10*/  NOP ;  /* 0x0000000000007918 */ /* 0x000fe20000000000 */
.L_x_56:
[----:B--2---:R-:W-:Y:S05]  /*1a20*/  BSYNC.RECONVERGENT B5 ;  /* 0x0000000000057941 */ /* 0x004fea0003800200 */
.L_x_55:
[----:B------:R-:W-:Y:S05]  /*1a30*/  @!P0 BRA `(.L_x_57) ;  /* 0x0000000c00448947 */ /* 0x000fea0003800000 */
[----:B---3-5:R-:W-:Y:S01]  /*1a40*/  BAR.SYNC.DEFER_BLOCKING 0x0 ;  /* 0x0000000000007b1d */ /* 0x028fe20000010000 */
[----:B------:R-:W-:Y:S01]  /*1a50*/  @!P3 IMAD.MOV.U32 R2, RZ, RZ, 0x10000 ;  /* 0x00010000ff02b424 */ /* 0x000fe200078e00ff */
[----:B------:R-:W-:Y:S01]  /*1a60*/  ELECT P1, URZ, PT ;  /* 0x0000000000ff782f */ /* 0x000fe20003820000 */
[----:B------:R-:W-:-:S03]  /*1a70*/  ULOP3.LUT UR4, UR12, 0x1, URZ, 0xc0, !UPT ;  /* 0x000000010c047892 */ /* 0x000fc6000f8ec0ff */
[C---:B------:R-:W-:Y:S02]  /*1a80*/  ISETP.LT.U32.AND P1, PT, R68.reuse, 0x40, P1 ;  /* 0x000000404400780c */ /* 0x040fe40000f21070 */
[----:B------:R-:W-:Y:S01]  /*1a90*/  ELECT P0, URZ, PT ;  /* 0x0000000000ff782f */ /* 0x000fe20003800000 */
[----:B------:R-:W-:Y:S02]  /*1aa0*/  ULEA UR24, UR4, UR9, 0xe ;  /* 0x0000000904187291 */ /* 0x000fe4000f8e70ff */
[----:B------:R-:W-:Y:S01]  /*1ab0*/  USHF.L.U32 UR26, UR4, 0x6, URZ ;  /* 0x00000006041a7899 */ /* 0x000fe200080006ff */
[----:B------:R-:W-:-:S06]  /*1ac0*/  ISETP.LT.U32.AND P0, PT, R68, 0x40, P0 ;  /* 0x000000404400780c */ /* 0x000fcc0000701070 */
[----:B------:R-:W-:Y:S01]  /*1ad0*/  UMOV UR22, UR26 ;  /* 0x0000001a00167c82 */ /* 0x000fe20008000000 */
[----:B------:R-:W-:Y:S01]  /*1ae0*/  VOTEU.ANY UP0, P1 ;  /* 0x0000000000ff7886 */ /* 0x000fe20000800100 */
[----:B------:R2:W-:Y:S01]  /*1af0*/  @!P3 SYNCS.ARRIVE.TRANS64 RZ, [UR9+0x30000], R2 ;  /* 0x03000002ffffb9a7 */ /* 0x0005e20008000009 */
[----:B------:R3:W-:Y:S06]  /*1b00*/  MEMBAR.ALL.CTA ;  /* 0x0000000000007992 */ /* 0x0007ec0000008000 */
[----:B---3--:R-:W3:Y:S01]  /*1b10*/  FENCE.VIEW.ASYNC.S ;  /* 0x00000000000073c6 */ /* 0x008ee20000000000 */
[----:B------:R-:W-:Y:S01]  /*1b20*/  @UP0 UIADD3 UR25, UPT, UPT, UR9, 0x30000, URZ ;  /* 0x0003000009190890 */ /* 0x000fe2000fffe0ff */
[----:B---3--:R-:W-:Y:S01]  /*1b30*/  VOTEU.ANY UP0, P1 ;  /* 0x0000000000ff7886 */ /* 0x008fe20000800100 */
[----:B------:R-:W-:-:S05]  /*1b40*/  VOTEU.ANY UP1, P0 ;  /* 0x0000000000ff7886 */ /* 0x000fca0000020100 */
[----:B------:R-:W-:Y:S02]  /*1b50*/  @UP1 UIADD3 UR20, UPT, UPT, UR24, 0x18000, URZ ;  /* 0x0001800018141890 */ /* 0x000fe4000fffe0ff */
[----:B------:R-:W-:Y:S01]  /*1b60*/  @UP1 UIADD3 UR21, UPT, UPT, UR9, 0x30000, URZ ;  /* 0x0003000009151890 */ /* 0x000fe2000fffe0ff */
[----:B------:R-:W-:Y:S01]  /*1b70*/  VOTEU.ANY UP1, P0 ;  /* 0x0000000000ff7886 */ /* 0x000fe20000020100 */
[----:B------:R-:W-:Y:S06]  /*1b80*/  BAR.SYNC.DEFER_BLOCKING 0x0 ;  /* 0x0000000000007b1d */ /* 0x000fec0000010000 */
[----:B------:R2:W-:Y:S01]  /*1b90*/  @UP0 UTMALDG.2D [UR24], [UR6] ;  /* 0x00000018060005b4 */ /* 0x0005e20008008000 */
[----:B------:R-:W-:Y:S01]  /*1ba0*/  UISETP.NE.U32.AND UP0, UPT, UR12, URZ, UPT ;  /* 0x000000ff0c00728c */ /* 0x000fe2000bf05070 */
[----:B------:R-:W-:Y:S06]  /*1bb0*/  BAR.SYNC.DEFER_BLOCKING 0x0 ;  /* 0x0000000000007b1d */ /* 0x000fec0000010000 */
[----:B------:R2:W-:Y:S02]  /*1bc0*/  @UP1 UTMALDG.2D [UR20], [UR42] ;  /* 0x000000142a0015b4 */ /* 0x0005e40008008000 */
[----:B------:R-:W-:Y:S06]  /*1bd0*/  BAR.SYNC.DEFER_BLOCKING 0x0 ;  /* 0x0000000000007b1d */ /* 0x000fec0000010000 */
[----:B------:R-:W3:Y:S02]  /*1be0*/  SYNCS.PHASECHK.TRANS64.TRYWAIT P0, [UR9+0x30000], RZ ;  /* 0x030000ffff0075a7 */ /* 0x000ee40008001109 */
[----:B--23--:R-:W-:Y:S05]  /*1bf0*/  @!P0 BRA `(.L_x_58) ;  /* 0x0000001000f08947 */ /* 0x00cfea0003800000 */
.L_x_74:
[----:B------:R-:W-:Y:S05]  /*1c00*/  BRA.U UP0, `(.L_x_59) ;  /* 0x0000000100c87547 */ /* 0x000fea000b800000 */
[----:B------:R-:W-:Y:S02]  /*1c10*/  USHF.R.U32.HI UR14, URZ, 0x4, UR9 ;  /* 0x00000004ff0e7899 */ /* 0x000fe40008011609 */
[----:B------:R-:W-:Y:S02]  /*1c20*/  UIADD3 UR15, UPT, UPT, UR9, 0x18000, URZ ;  /* 0x00018000090f7890 */ /* 0x000fe4000fffe0ff */
[----:B------:R-:W-:Y:S02]  /*1c30*/  USGXT.U32 UR14, UR14, 0xe ;  /* 0x0000000e0e0e789a */ /* 0x000fe40008000000 */
[----:B------:R-:W-:Y:S02]  /*1c40*/  USHF.R.U32.HI UR15, URZ, 0x4, UR15 ;  /* 0x00000004ff0f7899 */ /* 0x000fe4000801160f */
[----:B------:R-:W-:Y:S02]  /*1c50*/  UIADD3 UR50, UP0, UPT, UR14, 0x2, URZ ;  /* 0x000000020e327890 */ /* 0x000fe4000ff1e0ff */
[----:B------:R-:W-:Y:S01]  /*1c60*/  USGXT.U32 UR16, UR15, 0xe ;  /* 0x0000000e0f10789a */ /* 0x000fe20008000000 */
[----:B------:R-:W-:Y:S01]  /*1c70*/  UMOV UR4, URZ ;  /* 0x000000ff00047c82 */ /* 0x000fe20008000000 */
[----:B------:R-:W-:Y:S01]  /*1c80*/  UMOV UR5, URZ ;  /* 0x000000ff00057c82 */ /* 0x000fe20008000000 */
[----:B------:R-:W-:-:S02]  /*1c90*/  UIADD3.X UR51, UPT, UPT, UR4, 0x40004040, URZ, UP0, !UPT ;  /* 0x4000404004337890 */ /* 0x000fc400087fe4ff */
[----:B------:R-:W-:Y:S02]  /*1ca0*/  UIADD3 UR48, UP0, UPT, UR16, 0x2, URZ ;  /* 0x0000000210307890 */ /* 0x000fe4000ff1e0ff */
[----:B------:R-:W-:Y:S02]  /*1cb0*/  UIADD3.64 UR24, UPT, UPT, UR50, 0x4, URZ ;  /* 0x0000000432187897 */ /* 0x000fe4000fffe0ff */
[----:B------:R-:W-:Y:S02]  /*1cc0*/  UIADD3.X UR49, UPT, UPT, UR5, 0x40004040, URZ, UP0, !UPT ;  /* 0x4000404005317890 */ /* 0x000fe400087fe4ff */
[----:B------:R-:W-:Y:S02]  /*1cd0*/  UIADD3.64 UR4, UPT, UPT, UR50, 0x2, URZ ;  /* 0x0000000232047897 */ /* 0x000fe4000fffe0ff */
[----:B------:R-:W-:Y:S02]  /*1ce0*/  UIADD3.64 UR20, UPT, UPT, UR48, 0x2, URZ ;  /* 0x0000000230147897 */ /* 0x000fe4000fffe0ff */
[----:B------:R-:W-:-:S02]  /*1cf0*/  UIADD3.64 UR28, UPT, UPT, UR48, 0x4, URZ ;  /* 0x00000004301c7897 */ /* 0x000fc4000fffe0ff */
[----:B------:R-:W-:Y:S02]  /*1d00*/  UIADD3.64 UR30, UPT, UPT, UR50, 0x3fe, URZ ;  /* 0x000003fe321e7897 */ /* 0x000fe4000fffe0ff */
[----:B------:R-:W-:Y:S02]  /*1d10*/  UIADD3.64 UR32, UPT, UPT, UR48, 0x3fe, URZ ;  /* 0x000003fe30207897 */ /* 0x000fe4000fffe0ff */
[----:B------:R-:W-:Y:S02]  /*1d20*/  UIADD3.64 UR34, UPT, UPT, UR50, 0x400, URZ ;  /* 0x0000040032227897 */ /* 0x000fe4000fffe0ff */
[----:B------:R-:W-:Y:S02]  /*1d30*/  UIADD3.64 UR36, UPT, UPT, UR48, 0x400, URZ ;  /* 0x0000040030247897 */ /* 0x000fe4000fffe0ff */
[----:B------:R-:W-:Y:S02]  /*1d40*/  UIADD3.64 UR38, UPT, UPT, UR50, 0x402, URZ ;  /* 0x0000040232267897 */ /* 0x000fe4000fffe0ff */
[----:B------:R-:W-:Y:S01]  /*1d50*/  UIADD3.64 UR40, UPT, UPT, UR48, 0x402, URZ ;  /* 0x0000040230287897 */ /* 0x000fe2000fffe0ff */
[----:B------:R-:W-:Y:S01]  /*1d60*/  UMOV UR18, 0x0 ;  /* 0x0000000000127882 */ /* 0x000fe20000000000 */
[----:B------:R-:W-:Y:S01]  /*1d70*/  UMOV UR19, 0x8200490 ;  /* 0x0820049000137882 */ /* 0x000fe20000000000 */
[----:B------:R-:W-:Y:S01]  /*1d80*/  UIADD3.64 UR44, UPT, UPT, UR50, 0x404, URZ ;  /* 0x00000404322c7897 */ /* 0x000fe2000fffe0ff */
[----:B------:R-:W-:Y:S01]  /*1d90*/  UMOV UR15, 0x40004040 ;  /* 0x40004040000f7882 */ /* 0x000fe20000000000 */
[----:B------:R-:W-:Y:S01]  /*1da0*/  UIADD3.64 UR46, UPT, UPT, UR48, 0x404, URZ ;  /* 0x00000404302e7897 */ /* 0x000fe2000fffe0ff */
[----:B------:R-:W-:Y:S01]  /*1db0*/  UMOV UR17, 0x40004040 ;  /* 0x4000404000117882 */ /* 0x000fe20000000000 */
[----:B------:R-:W-:Y:S01]  /*1dc0*/  UMOV UR52, 0x0 ;  /* 0x0000000000347882 */ /* 0x000fe20000000000 */
[----:B------:R-:W-:Y:S01]  /*1dd0*/  UMOV UR53, 0x8200490 ;  /* 0x0820049000357882 */ /* 0x000fe20000000000 */
[----:B------:R-:W-:Y:S01]  /*1de0*/  UMOV UR54, 0x0 ;  /* 0x0000000000367882 */ /* 0x000fe20000000000 */
[----:B------:R-:W-:Y:S01]  /*1df0*/  UMOV UR55, 0x8200490 ;  /* 0x0820049000377882 */ /* 0x000fe20000000000 */
[----:B------:R2:W-:Y:S01]  /*1e00*/  UTCHMMA gdesc[UR14], gdesc[UR16], tmem[UR8], tmem[UR18], idesc[UR19], !UPT ;  /* 0x00ff12100e0075ea */ /* 0x0005e2000f800008 */
[----:B------:R-:W-:Y:S01]  /*1e10*/  UMOV UR56, 0x0 ;  /* 0x0000000000387882 */ /* 0x000fe20000000000 */
[----:B------:R-:W-:Y:S01]  /*1e20*/  UMOV UR57, 0x8200490 ;  /* 0x0820049000397882 */ /* 0x000fe20000000000 */
[----:B------:R2:W-:Y:S01]  /*1e30*/  UTCHMMA gdesc[UR50], gdesc[UR48], tmem[UR8], tmem[UR52], idesc[UR53], UPT ;  /* 0x00ff3430320075ea */ /* 0x0005e2000b800008 */
        /* <DEDUP_REMOVED lines=12> */
[----:B------:R2:W-:Y:S01]  /*1f00*/  UTCHMMA gdesc[UR38], gdesc[UR40], tmem[UR8], tmem[UR62], idesc[UR63], UPT ;  /* 0x00ff3e28260075ea */ /* 0x0005e2000b800008 */
[----:B------:R2:W-:Y:S01]  /*1f10*/  UTCHMMA gdesc[UR44], gdesc[UR46], tmem[UR8], tmem[UR64], idesc[UR65], UPT ;  /* 0x00ff402e2c0075ea */ /* 0x0005e2000b800008 */
[----:B------:R-:W-:Y:S01]  /*1f20*/  NOP ;  /* 0x0000000000007918 */ /* 0x000fe20000000000 */
.L_x_59:
[----:B------:R-:W-:Y:S01]  /*1f30*/  ELECT P0, URZ, PT ;  /* 0x0000000000ff782f */ /* 0x000fe20003800000 */
[----:B--2---:R-:W-:Y:S01]  /*1f40*/  UMOV UR4, UR13 ;  /* 0x0000000d00047c82 */ /* 0x004fe20008000000 */
[----:B------:R-:W-:Y:S02]  /*1f50*/  UMOV UR5, URZ ;  /* 0x000000ff00057c82 */ /* 0x000fe40008000000 */
[----:B------:R-:W-:-:S13]  /*1f60*/  ISETP.LT.U32.AND P0, PT, R68, 0x20, P0 ;  /* 0x000000204400780c */ /* 0x000fda0000701070 */
[----:B------:R-:W-:Y:S01]  /*1f70*/  VOTEU.ANY UP0, P0 ;  /* 0x0000000000ff7886 */ /* 0x000fe20000000100 */
[----:B------:R-:W-:Y:S01]  /*1f80*/  VOTEU.ANY UP1, P0 ;  /* 0x0000000000ff7886 */ /* 0x000fe20000020100 */
[----:B------:R-:W-:-:S03]  /*1f90*/  ISETP.GE.U32.AND P0, PT, R10, 0x81, PT ;  /* 0x000000810a00780c */ /* 0x000fc60003f06070 */
[----:B------:R-:W-:Y:S02]  /*1fa0*/  @UP0 UMOV UR4, UR4 ;  /* 0x0000000400040c82 */ /* 0x000fe40008000000 */
[----:B------:R2:W-:Y:S01]  /*1fb0*/  @UP1 UTCBAR [UR4], URZ ;  /* 0x000000ff040013e9 */ /* 0x0005e200080000ff */
[----:B------:R-:W-:Y:S06]  /*1fc0*/  BAR.SYNC.DEFER_BLOCKING 0x0 ;  /* 0x0000000000007b1d */ /* 0x000fec0000010000 */
[----:B------:R-:W3:Y:S02]  /*1fd0*/  SYNCS.PHASECHK.TRANS64.TRYWAIT P1, [UR9+0x30020], RZ ;  /* 0x030020ffff0075a7 */ /* 0x000ee40008021109 */
[----:B--23--:R-:W-:Y:S05]  /*1fe0*/  @!P1 BRA `(.L_x_60) ;  /* 0x0000001000009947 */ /* 0x00cfea0003800000 */
.L_x_75:
[----:B------:R-:W-:Y:S01]  /*1ff0*/  IMAD.MOV.U32 R2, RZ, RZ, RZ ;  /* 0x000000ffff027224 */ /* 0x000fe200078e00ff */
[----:B------:R-:W-:Y:S06]  /*2000*/  @!P0 BRA `(.L_x_57) ;  /* 0x0000000400d08947 */ /* 0x000fec0003800000 */
[----:B------:R-:W2:Y:S01]  /*2010*/  LDCU UR44, c[0x0][0x3a0] ;  /* 0x00007400ff2c77ac */ /* 0x000ea20008000800 */
[----:B------:R-:W-:Y:S01]  /*2020*/  UMOV UR45, 0x80 ;  /* 0x00000080002d7882 */ /* 0x000fe20000000000 */
[----:B------:R-:W-:-:S05]  /*2030*/  UMOV UR13, 0x1 ;  /* 0x00000001000d7882 */ /* 0x000fca0000000000 */
.L_x_64:
[----:B------:R-:W-:Y:S01]  /*2040*/  BAR.SYNC.DEFER_BLOCKING 0x0 ;  /* 0x0000000000007b1d */ /* 0x000fe20000010000 */
[----:B------:R-:W-:Y:S01]  /*2050*/  ULEA UR46, UR13, UR9, 0x3 ;  /* 0x000000090d2e7291 */ /* 0x000fe2000f8e18ff */
[----:B------:R-:W-:Y:S01]  /*2060*/  @!P3 IMAD.MOV.U32 R3, RZ, RZ, 0x10000 ;  /* 0x00010000ff03b424 */ /* 0x000fe200078e00ff */
[----:B------:R-:W-:Y:S01]  /*2070*/  ELECT P1, URZ, PT ;  /* 0x0000000000ff782f */ /* 0x000fe20003820000 */
[----:B------:R-:W-:-:S03]  /*2080*/  ULEA UR4, UR13, UR9, 0xf ;  /* 0x000000090d047291 */ /* 0x000fc6000f8e78ff */
[----:B------:R-:W-:Y:S01]  /*2090*/  ISETP.LT.U32.AND P1, PT, R68, 0x40, P1 ;  /* 0x000000404400780c */ /* 0x000fe20000f21070 */
[----:B------:R-:W-:Y:S01]  /*20a0*/  ULOP3.LUT UR26, UR12, 0x1, URZ, 0xc0, !UPT ;  /* 0x000000010c1a7892 */ /* 0x000fe2000f8ec0ff */
[----:B------:R-:W-:-:S03]  /*20b0*/  ELECT P0, URZ, PT ;  /* 0x0000000000ff782f */ /* 0x000fc60003800000 */
[----:B------:R-:W-:Y:S02]  /*20c0*/  ULEA UR24, UR26, UR4, 0xe ;  /* 0x000000041a187291 */ /* 0x000fe4000f8e70ff */
[----:B------:R-:W-:Y:S01]  /*20d0*/  ULEA UR26, UR26, UR45, 0x6 ;  /* 0x0000002d1a1a7291 */ /* 0x000fe2000f8e30ff */
[----:B------:R-:W-:-:S05]  /*20e0*/  ISETP.LT.U32.AND P0, PT, R68, 0x40, P0 ;  /* 0x000000404400780c */ /* 0x000fca0000701070 */
[----:B------:R-:W-:Y:S01]  /*20f0*/  VOTEU.ANY UP0, P1 ;  /* 0x0000000000ff7886 */ /* 0x000fe20000800100 */
[----:B------:R-:W-:Y:S01]  /*2100*/  UMOV UR22, UR26 ;  /* 0x0000001a00167c82 */ /* 0x000fe20008000000 */
[----:B------:R3:W-:Y:S01]  /*2110*/  @!P3 SYNCS.ARRIVE.TRANS64 RZ, [UR46+0x30000], R3 ;  /* 0x03000003ffffb9a7 */ /* 0x0007e2000800002e */
[----:B------:R5:W-:Y:S06]  /*2120*/  MEMBAR.ALL.CTA ;  /* 0x0000000000007992 */ /* 0x000bec0000008000 */
[----:B-----5:R-:W5:Y:S01]  /*2130*/  FENCE.VIEW.ASYNC.S ;  /* 0x00000000000073c6 */ /* 0x020f620000000000 */
[----:B------:R-:W-:Y:S01]  /*2140*/  @UP0 UIADD3 UR25, UPT, UPT, UR46, 0x30000, URZ ;  /* 0x000300002e190890 */ /* 0x000fe2000fffe0ff */
[----:B-----5:R-:W-:Y:S01]  /*2150*/  VOTEU.ANY UP0, P1 ;  /* 0x0000000000ff7886 */ /* 0x020fe20000800100 */
[----:B------:R-:W-:Y:S01]  /*2160*/  VOTEU.ANY UP1, P0 ;  /* 0x0000000000ff7886 */ /* 0x000fe20000020100 */
[----:B---3--:R-:W-:-:S04]  /*2170*/  IMAD.U32 R3, R2, -0x80000000, RZ ;  /* 0x8000000002037824 */ /* 0x008fc800078e00ff */
        /* <DEDUP_REMOVED lines=9> */
[----:B------:R-:W5:Y:S02]  /*2210*/  SYNCS.PHASECHK.TRANS64.TRYWAIT P0, [UR46+0x30000], R3 ;  /* 0x03000003ff0075a7 */ /* 0x000f64000800112e */
[----:B---3-5:R-:W-:Y:S05]  /*2220*/  @!P0 BRA `(.L_x_61) ;  /* 0x0000000c007c8947 */ /* 0x028fea0003800000 */
.L_x_76:
        /* <DEDUP_REMOVED lines=11> */
[----:B------:R-:W-:Y:S02]  /*22e0*/  UIADD3 UR60, UP3, UPT, UR18, 0x2, URZ ;  /* 0x00000002123c7890 */ /* 0x000fe4000ff7e0ff */
[----:B------:R-:W-:Y:S02]  /*22f0*/  UIADD3 UR62, UP4, UPT, UR18, 0x4, URZ ;  /* 0x00000004123e7890 */ /* 0x000fe4000ff9e0ff */
[----:B------:R-:W-:Y:S02]  /*2300*/  UIADD3.X UR5, UPT, UPT, UR5, 0x40004040, URZ, UP0, !UPT ;  /* 0x4000404005057890 */ /* 0x000fe400087fe4ff */
[----:B------:R-:W-:Y:S02]  /*2310*/  UIADD3 UR64, UP5, UPT, UR18, 0x3fe, URZ ;  /* 0x000003fe12407890 */ /* 0x000fe4000ffbe0ff */
[----:B------:R-:W-:-:S02]  /*2320*/  UIADD3 UR66, UP0, UPT, UR18, 0x400, URZ ;  /* 0x0000040012427890 */ /* 0x000fc4000ff1e0ff */
[----:B------:R-:W-:Y:S02]  /*2330*/  UIADD3 UR68, UP1, UPT, UR18, 0x402, URZ ;  /* 0x0000040212447890 */ /* 0x000fe4000ff3e0ff */
[----:B------:R-:W-:Y:S02]  /*2340*/  UIADD3.X UR61, UPT, UPT, UR19, URZ, URZ, UP3, !UPT ;  /* 0x000000ff133d7290 */ /* 0x000fe40009ffe4ff */
[----:B------:R-:W-:Y:S02]  /*2350*/  UIADD3 UR38, UP2, UPT, UR18, 0x404, URZ ;  /* 0x0000040412267890 */ /* 0x000fe4000ff5e0ff */
[----:B------:R-:W-:Y:S02]  /*2360*/  UIADD3 UR28, UP3, UPT, UR4, 0x2, URZ ;  /* 0x00000002041c7890 */ /* 0x000fe4000ff7e0ff */
[----:B------:R-:W-:Y:S02]  /*2370*/  UIADD3.X UR63, UPT, UPT, UR19, URZ, URZ, UP4, !UPT ;  /* 0x000000ff133f7290 */ /* 0x000fe4000a7fe4ff */
[----:B------:R-:W-:-:S02]  /*2380*/  UIADD3 UR30, UP4, UPT, UR4, 0x4, URZ ;  /* 0x00000004041e7890 */ /* 0x000fc4000ff9e0ff */
[----:B------:R-:W-:Y:S02]  /*2390*/  UIADD3.X UR65, UPT, UPT, UR19, URZ, URZ, UP5, !UPT ;  /* 0x000000ff13417290 */ /* 0x000fe4000affe4ff */
[----:B------:R-:W-:Y:S02]  /*23a0*/  UIADD3 UR32, UP5, UPT, UR4, 0x3fe, URZ ;  /* 0x000003fe04207890 */ /* 0x000fe4000ffbe0ff */
[----:B------:R-:W-:Y:S02]  /*23b0*/  UIADD3.X UR67, UPT, UPT, UR19, URZ, URZ, UP0, !UPT ;  /* 0x000000ff13437290 */ /* 0x000fe400087fe4ff */
[----:B------:R-:W-:Y:S02]  /*23c0*/  UIADD3 UR34, UP0, UPT, UR4, 0x400, URZ ;  /* 0x0000040004227890 */ /* 0x000fe4000ff1e0ff */
[----:B------:R-:W-:Y:S02]  /*23d0*/  UIADD3.X UR69, UPT, UPT, UR19, URZ, URZ, UP1, !UPT ;  /* 0x000000ff13457290 */ /* 0x000fe40008ffe4ff */
[----:B------:R-:W-:-:S02]  /*23e0*/  UIADD3 UR36, UP1, UPT, UR4, 0x402, URZ ;  /* 0x0000040204247890 */ /* 0x000fc4000ff3e0ff */
[----:B------:R-:W-:Y:S02]  /*23f0*/  UIADD3.X UR39, UPT, UPT, UR19, URZ, URZ, UP2, !UPT ;  /* 0x000000ff13277290 */ /* 0x000fe400097fe4ff */
[----:B------:R-:W-:Y:S02]  /*2400*/  UIADD3.X UR29, UPT, UPT, UR5, URZ, URZ, UP3, !UPT ;  /* 0x000000ff051d7290 */ /* 0x000fe40009ffe4ff */
[----:B------:R-:W-:Y:S02]  /*2410*/  UIADD3 UR40, UP2, UPT, UR4, 0x404, URZ ;  /* 0x0000040404287890 */ /* 0x000fe4000ff5e0ff */
[----:B------:R-:W-:Y:S02]  /*2420*/  UIADD3.X UR31, UPT, UPT, UR5, URZ, URZ, UP4, !UPT ;  /* 0x000000ff051f7290 */ /* 0x000fe4000a7fe4ff */
[----:B------:R-:W-:Y:S02]  /*2430*/  UIADD3.X UR33, UPT, UPT, UR5, URZ, URZ, UP5, !UPT ;  /* 0x000000ff05217290 */ /* 0x000fe4000affe4ff */
[----:B------:R-:W-:-:S02]  /*2440*/  UIADD3.X UR35, UPT, UPT, UR5, URZ, URZ, UP0, !UPT ;  /* 0x000000ff05237290 */ /* 0x000fc400087fe4ff */
[----:B------:R-:W-:Y:S01]  /*2450*/  UIADD3.X UR37, UPT, UPT, UR5, URZ, URZ, UP1, !UPT ;  /* 0x000000ff05257290 */ /* 0x000fe20008ffe4ff */
[----:B------:R-:W-:Y:S01]  /*2460*/  UMOV UR14, 0x0 ;  /* 0x00000000000e7882 */ /* 0x000fe20000000000 */
[----:B------:R-:W-:Y:S01]  /*2470*/  UMOV UR15, 0x8200490 ;  /* 0x08200490000f7882 */ /* 0x000fe20000000000 */
[----:B------:R-:W-:Y:S01]  /*2480*/  UMOV UR17, 0x40004040 ;  /* 0x4000404000117882 */ /* 0x000fe20000000000 */
[----:B------:R-:W-:Y:S01]  /*2490*/  UMOV UR25, 0x40004040 ;  /* 0x4000404000197882 */ /* 0x000fe20000000000 */
[----:B------:R-:W-:Y:S01]  /*24a0*/  UIADD3.X UR41, UPT, UPT, UR5, URZ, URZ, UP2, !UPT ;  /* 0x000000ff05297290 */ /* 0x000fe200097fe4ff */
[----:B------:R3:W-:Y:S01]  /*24b0*/  UTCHMMA gdesc[UR16], gdesc[UR24], tmem[UR8], tmem[UR14], idesc[UR15], UPT ;  /* 0x00ff0e18100075ea */ /* 0x0007e2000b800008 */
[----:B------:R-:W-:Y:S01]  /*24c0*/  UMOV UR20, 0x0 ;  /* 0x0000000000147882 */ /* 0x000fe20000000000 */
[----:B------:R-:W-:Y:S01]  /*24d0*/  UMOV UR21, 0x8200490 ;  /* 0x0820049000157882 */ /* 0x000fe20000000000 */
[----:B------:R-:W-:Y:S01]  /*24e0*/  UMOV UR48, 0x0 ;  /* 0x0000000000307882 */ /* 0x000fe20000000000 */
[----:B------:R-:W-:Y:S01]  /*24f0*/  UMOV UR49, 0x8200490 ;  /* 0x0820049000317882 */ /* 0x000fe20000000000 */
        /* <DEDUP_REMOVED lines=18> */
.L_x_62:
[----:B------:R-:W-:Y:S01]  /*2620*/  ELECT P0, URZ, PT ;  /* 0x0000000000ff782f */ /* 0x000fe20003800000 */
[----:B---3--:R-:W-:-:S03]  /*2630*/  UIADD3 UR4, UPT, UPT, UR46, 0x30020, URZ ;  /* 0x000300202e047890 */ /* 0x008fc6000fffe0ff */
[----:B------:R-:W-:Y:S01]  /*2640*/  ISETP.LT.U32.AND P0, PT, R68, 0x20, P0 ;  /* 0x000000204400780c */ /* 0x000fe20000701070 */
[----:B------:R-:W-:-:S12]  /*2650*/  UMOV UR5, URZ ;  /* 0x000000ff00057c82 */ /* 0x000fd80008000000 */
[----:B------:R-:W-:Y:S01]  /*2660*/  VOTEU.ANY UP0, P0 ;  /* 0x0000000000ff7886 */ /* 0x000fe20000000100 */
[----:B------:R-:W-:-:S04]  /*2670*/  VOTEU.ANY UP1, P0 ;  /* 0x0000000000ff7886 */ /* 0x000fc80000020100 */
[----:B------:R-:W-:Y:S02]  /*2680*/  @UP0 UMOV UR4, UR4 ;  /* 0x0000000400040c82 */ /* 0x000fe40008000000 */
[----:B------:R3:W-:Y:S01]  /*2690*/  @UP1 UTCBAR [UR4], URZ ;  /* 0x000000ff040013e9 */ /* 0x0007e200080000ff */
[----:B------:R-:W-:Y:S06]  /*26a0*/  BAR.SYNC.DEFER_BLOCKING 0x0 ;  /* 0x0000000000007b1d */ /* 0x000fec0000010000 */
[----:B------:R-:W5:Y:S02]  /*26b0*/  SYNCS.PHASECHK.TRANS64.TRYWAIT P0, [UR46+0x30020], R3 ;  /* 0x03002003ff0075a7 */ /* 0x000f64000800112e */
[----:B---3-5:R-:W-:Y:S05]  /*26c0*/  @!P0 BRA `(.L_x_63) ;  /* 0x0000000800608947 */ /* 0x028fea0003800000 */
.L_x_77:
[----:B------:R-:W-:Y:S02]  /*26d0*/  UIADD3 UR13, UPT, UPT, UR13, 0x1, URZ ;  /* 0x000000010d0d7890 */ /* 0x000fe4000fffe0ff */
[----:B------:R-:W-:Y:S02]  /*26e0*/  UIADD3 UR45, UPT, UPT, UR45, 0x80, URZ ;  /* 0x000000802d2d7890 */ /* 0x000fe4000fffe0ff */
[----:B------:R-:W-:-:S04]  /*26f0*/  UISETP.NE.U32.AND UP0, UPT, UR13, 0x3, UPT ;  /* 0x000000030d00788c */ /* 0x000fc8000bf05070 */
[----:B------:R-:W-:Y:S02]  /*2700*/  USEL UR13, UR13, URZ, UP0 ;  /* 0x000000ff0d0d7287 */ /* 0x000fe40008000000 */
[----:B------:R-:W-:Y:S02]  /*2710*/  USEL UR4, URZ, 0x1, UP0 ;  /* 0x00000001ff047887 */ /* 0x000fe40008000000 */
[----:B--2---:R-:W-:-:S04]  /*2720*/  UISETP.GE.AND UP0, UPT, UR45, UR44, UPT ;  /* 0x0000002c2d00728c */ /* 0x004fc8000bf06270 */
[----:B------:R-:W-:-:S05]  /*2730*/  LOP3.LUT R2, R2, UR4, RZ, 0x3c, !PT ;  /* 0x0000000402027c12 */ /* 0x000fca000f8e3cff */
[----:B------:R-:W-:Y:S05]  /*2740*/  BRA.U !UP0, `(.L_x_64) ;  /* 0xfffffff9083c7547 */ /* 0x000fea000b83ffff */
.L_x_57:
[----:B---3-5:R-:W-:Y:S06]  /*2750*/  BAR.SYNC.DEFER_BLOCKING 0x0 ;  /* 0x0000000000007b1d */ /* 0x028fec0000010000 */
[----:B------:R-:W-:Y:S04]  /*2760*/  BSSY.RECONVERGENT B5, `(.L_x_65) ;  /* 0x0000004000057945 */ /* 0x000fe80003800200 */
[----:B------:R-:W-:Y:S05]  /*2770*/  @P3 BRA `(.L_x_66) ;  /* 0x0000000000083947 */ /* 0x000fea0003800000 */
[----:B------:R-:W2:Y:S02]  /*2780*/  SYNCS.CCTL.IV [UR9+0x30000] ;  /* 0x03000000ff0079b1 */ /* 0x000ea40008000009 */
[----:B--2---:R-:W2:Y:S02]  /*2790*/  SYNCS.CCTL.IV [UR9+0x30020] ;  /* 0x03002000ff0079b1 */ /* 0x004ea40008000009 */
.L_x_66:
[----:B------:R-:W-:Y:S05]  /*27a0*/  BSYNC.RECONVERGENT B5 ;  /* 0x0000000000057941 */ /* 0x000fea0003800200 */
.L_x_65:
[----:B--2---:R-:W-:Y:S06]  /*27b0*/  BAR.SYNC.DEFER_BLOCKING 0x0 ;  /* 0x0000000000007b1d */ /* 0x004fec0000010000 */
[----:B------:R-:W-:Y:S04]  /*27c0*/  BSSY.RECONVERGENT B5, `(.L_x_67) ;  /* 0x0000004000057945 */ /* 0x000fe80003800200 */
[----:B------:R-:W-:Y:S05]  /*27d0*/  @P3 BRA `(.L_x_68) ;  /* 0x0000000000083947 */ /* 0x000fea0003800000 */
[----:B------:R-:W2:Y:S02]  /*27e0*/  SYNCS.CCTL.IV [UR9+0x30008] ;  /* 0x03000800ff0079b1 */ /* 0x000ea40008000009 */
[----:B--2---:R-:W2:Y:S02]  /*27f0*/  SYNCS.CCTL.IV [UR9+0x30028] ;  /* 0x03002800ff0079b1 */ /* 0x004ea40008000009 */
.L_x_68:
[----:B------:R-:W-:Y:S05]  /*2800*/  BSYNC.RECONVERGENT B5 ;  /* 0x0000000000057941 */ /* 0x000fea0003800200 */
.L_x_67:
[----:B--2---:R-:W-:Y:S06]  /*2810*/  BAR.SYNC.DEFER_BLOCKING 0x0 ;  /* 0x0000000000007b1d */ /* 0x004fec0000010000 */
[----:B------:R-:W-:Y:S04]  /*2820*/  BSSY.RECONVERGENT B5, `(.L_x_69) ;  /* 0x0000004000057945 */ /* 0x000fe80003800200 */
[----:B------:R-:W-:Y:S05]  /*2830*/  @P3 BRA `(.L_x_70) ;  /* 0x0000000000083947 */ /* 0x000fea0003800000 */
[----:B------:R-:W2:Y:S02]  /*2840*/  SYNCS.CCTL.IV [UR9+0x30010] ;  /* 0x03001000ff0079b1 */ /* 0x000ea40008000009 */
[----:B--2---:R-:W2:Y:S02]  /*2850*/  SYNCS.CCTL.IV [UR9+0x30030] ;  /* 0x03003000ff0079b1 */ /* 0x004ea40008000009 */
.L_x_70:
[----:B------:R-:W-:Y:S05]  /*2860*/  BSYNC.RECONVERGENT B5 ;  /* 0x0000000000057941 */ /* 0x000fea0003800200 */
.L_x_69:
[----:B------:R-:W-:Y:S01]  /*2870*/  USHF.L.U32 UR4, UR12, 0x15, URZ ;  /* 0x000000150c047899 */ /* 0x000fe200080006ff */
[C---:B------:R-:W-:Y:S01]  /*2880*/  IMAD.SHL.U32 R2, R0.reuse, 0x80, RZ ;  /* 0x0000008000027824 */ /* 0x040fe200078e00ff */
[----:B------:R-:W-:Y:S01]  /*2890*/  USHF.L.U32 UR5, UR12, 0x4, URZ ;  /* 0x000000040c057899 */ /* 0x000fe200080006ff */
[----:B------:R-:W-:Y:S01]  /*28a0*/  IMAD.SHL.U32 R3, R0, 0x10, RZ ;  /* 0x0000001000037824 */ /* 0x000fe200078e00ff */
[----:B------:R-:W-:Y:S02]  /*28b0*/  ULOP3.LUT UR4, UR4, 0x600000, URZ, 0xc0, !UPT ;  /* 0x0060000004047892 */ /* 0x000fe4000f8ec0ff */
[----:B------:R-:W-:Y:S01]  /*28c0*/  ULOP3.LUT UR5, UR5, 0x40, URZ, 0xc0, !UPT ;  /* 0x0000004005057892 */ /* 0x000fe2000f8ec0ff */
[----:B------:R-:W-:Y:S02]  /*28d0*/  LOP3.LUT R2, R2, 0x7f80, RZ, 0xc0, !PT ;  /* 0x00007f8002027812 */ /* 0x000fe400078ec0ff */
[----:B------:R-:W-:Y:S01]  /*28e0*/  ELECT P0, URZ, PT ;  /* 0x0000000000ff782f */ /* 0x000fe20003800000 */
[----:B------:R-:W-:Y:S01]  /*28f0*/  UIADD3 UR4, UPT, UPT, UR5, UR4, UR8 ;  /* 0x0000000405047290 */ /* 0x000fe2000fffe008 */
[----:B------:R-:W-:Y:S01]  /*2900*/  LOP3.LUT R2, R2, 0x70, R3, 0xf8, !PT ;  /* 0x0000007002027812 */ /* 0x000fe200078ef803 */
[----:B------:R-:W-:Y:S01]  /*2910*/  ULOP3.LUT UR12, UR12, 0x1, URZ, 0xc0, !UPT ;  /* 0x000000010c0c7892 */ /* 0x000fe2000f8ec0ff */
[----:B------:R-:W-:Y:S01]  /*2920*/  ISETP.LT.U32.AND P0, PT, R68, 0x40, P0 ;  /* 0x000000404400780c */ /* 0x000fe20000701070 */
[----:B------:R-:W-:Y:S01]  /*2930*/  UMOV UR14, UR27 ;  /* 0x0000001b000e7c82 */ /* 0x000fe20008000000 */
[C---:B------:R-:W-:Y:S01]  /*2940*/  LOP3.LUT R0, R2.reuse, 0x10, RZ, 0x3c, !PT ;  /* 0x0000001002007812 */ /* 0x040fe200078e3cff */
[----:B------:R-:W-:Y:S01]  /*2950*/  ULEA UR13, UR12, UR23, 0x6 ;  /* 0x000000170c0d7291 */ /* 0x000fe2000f8e30ff */
[----:B------:R-:W-:Y:S01]  /*2960*/  LOP3.LUT R3, R2, 0x20, RZ, 0x3c, !PT ;  /* 0x0000002002037812 */ /* 0x000fe200078e3cff */
[----:B------:R-:W-:Y:S01]  /*2970*/  ULEA UR12, UR12, UR9, 0xe ;  /* 0x000000090c0c7291 */ /* 0x000fe2000f8e70ff */
[----:B----4-:R-:W3:Y:S01]  /*2980*/  LDTM.x64 R4, tmem[UR4] ;  /* 0x00000004000479ee */ /* 0x010ee20008340000 */
[----:B------:R-:W-:-:S06]  /*2990*/  NOP ;  /* 0x0000000000007918 */ /* 0x000fcc0000000000 */
[----:B---3--:R-:W-:Y:S01]  /*29a0*/  VOTEU.ANY UP1, P0 ;  /* 0x0000000000ff7886 */ /* 0x008fe20000020100 */
[----:B------:R-:W-:Y:S01]  /*29b0*/  VOTEU.ANY UP0, P0 ;  /* 0x0000000000ff7886 */ /* 0x000fe20000000100 */
[----:B------:R-:W-:Y:S02]  /*29c0*/  F2FP.BF16.F32.PACK_AB R4, R5, R4 ;  /* 0x000000040504723e */ /* 0x000fe400000010ff */
[----:B------:R-:W-:Y:S02]  /*29d0*/  F2FP.BF16.F32.PACK_AB R5, R7, R6 ;  /* 0x000000060705723e */ /* 0x000fe400000010ff */
[----:B------:R-:W-:Y:S02]  /*29e0*/  F2FP.BF16.F32.PACK_AB R12, R13, R12 ;  /* 0x0000000c0d0c723e */ /* 0x000fe400000010ff */
[----:B------:R-:W-:Y:S02]  /*29f0*/  F2FP.BF16.F32.PACK_AB R6, R9, R8 ;  /* 0x000000080906723e */ /* 0x000fe400000010ff */
[----:B------:R-:W-:-:S02]  /*2a00*/  F2FP.BF16.F32.PACK_AB R7, R11, R10 ;  /* 0x0000000a0b07723e */ /* 0x000fc400000010ff */
[----:B------:R-:W-:Y:S02]  /*2a10*/  F2FP.BF16.F32.PACK_AB R13, R15, R14 ;  /* 0x0000000e0f0d723e */ /* 0x000fe400000010ff */
[----:B------:R-:W-:Y:S01]  /*2a20*/  F2FP.BF16.F32.PACK_AB R20, R21, R20 ;  /* 0x000000141514723e */ /* 0x000fe200000010ff */
[----:B--2---:R2:W-:Y:S01]  /*2a30*/  STS.128 [R2+UR9], R4 ;  /* 0x0000000402007988 */ /* 0x0045e20008000c09 */
[----:B------:R-:W-:Y:S02]  /*2a40*/  F2FP.BF16.F32.PACK_AB R14, R17, R16 ;  /* 0x00000010110e723e */ /* 0x000fe400000010ff */
[----:B------:R-:W-:Y:S02]  /*2a50*/  F2FP.BF16.F32.PACK_AB R15, R19, R18 ;  /* 0x00000012130f723e */ /* 0x000fe400000010ff */
[----:B------:R-:W-:Y:S02]  /*2a60*/  F2FP.BF16.F32.PACK_AB R21, R23, R22 ;  /* 0x000000161715723e */ /* 0x000fe400000010ff */
[----:B------:R-:W-:Y:S01]  /*2a70*/  F2FP.BF16.F32.PACK_AB R28, R29, R28 ;  /* 0x0000001c1d1c723e */ /* 0x000fe200000010ff */
[----:B------:R2:W-:Y:S01]  /*2a80*/  STS.128 [R0+UR9], R12 ;  /* 0x0000000c00007988 */ /* 0x0005e20008000c09 */
[----:B------:R-:W-:-:S02]  /*2a90*/  F2FP.BF16.F32.PACK_AB R22, R25, R24 ;  /* 0x000000181916723e */ /* 0x000fc400000010ff */
[----:B------:R-:W-:Y:S02]  /*2aa0*/  F2FP.BF16.F32.PACK_AB R23, R27, R26 ;  /* 0x0000001a1b17723e */ /* 0x000fe400000010ff */
[----:B------:R-:W-:Y:S02]  /*2ab0*/  F2FP.BF16.F32.PACK_AB R29, R31, R30 ;  /* 0x0000001e1f1d723e */ /* 0x000fe400000010ff */
[----:B------:R-:W-:Y:S01]  /*2ac0*/  F2FP.BF16.F32.PACK_AB R36, R37, R36 ;  /* 0x000000242524723e */ /* 0x000fe200000010ff */
[----:B------:R2:W-:Y:S01]  /*2ad0*/  STS.128 [R3+UR9], R20 ;  /* 0x0000001403007988 */ /* 0x0005e20008000c09 */
[----:B------:R-:W-:Y:S02]  /*2ae0*/  F2FP.BF16.F32.PACK_AB R30, R33, R32 ;  /* 0x00000020211e723e */ /* 0x000fe400000010ff */
[----:B------:R-:W-:Y:S02]  /*2af0*/  F2FP.BF16.F32.PACK_AB R31, R35, R34 ;  /* 0x00000022231f723e */ /* 0x000fe400000010ff */
[----:B------:R-:W-:-:S02]  /*2b00*/  F2FP.BF16.F32.PACK_AB R37, R39, R38 ;  /* 0x000000262725723e */ /* 0x000fc400000010ff */
[----:B------:R-:W-:Y:S02]  /*2b10*/  F2FP.BF16.F32.PACK_AB R44, R45, R44 ;  /* 0x0000002c2d2c723e */ /* 0x000fe400000010ff */
[----:B------:R-:W-:Y:S02]  /*2b20*/  LOP3.LUT R8, R2, 0x30, RZ, 0x3c, !PT ;  /* 0x0000003002087812 */ /* 0x000fe400078e3cff */
[----:B------:R-:W-:Y:S02]  /*2b30*/  F2FP.BF16.F32.PACK_AB R38, R41, R40 ;  /* 0x000000282926723e */ /* 0x000fe400000010ff */
[----:B------:R-:W-:Y:S01]  /*2b40*/  F2FP.BF16.F32.PACK_AB R39, R43, R42 ;  /* 0x0000002a2b27723e */ /* 0x000fe200000010ff */
[----:B------:R2:W-:Y:S01]  /*2b50*/  STS.128 [R8+UR9], R28 ;  /* 0x0000001c08007988 */ /* 0x0005e20008000c09 */
[----:B------:R-:W-:Y:S02]  /*2b60*/  F2FP.BF16.F32.PACK_AB R45, R47, R46 ;  /* 0x0000002e2f2d723e */ /* 0x000fe400000010ff */
[----:B------:R-:W-:-:S02]  /*2b70*/  F2FP.BF16.F32.PACK_AB R52, R53, R52 ;  /* 0x000000343534723e */ /* 0x000fc400000010ff */
[C---:B------:R-:W-:Y:S02]  /*2b80*/  LOP3.LUT R9, R2.reuse, 0x40, RZ, 0x3c, !PT ;  /* 0x0000004002097812 */ /* 0x040fe400078e3cff */
[----:B------:R-:W-:Y:S02]  /*2b90*/  F2FP.BF16.F32.PACK_AB R46, R49, R48 ;  /* 0x00000030312e723e */ /* 0x000fe400000010ff */
[----:B------:R-:W-:Y:S01]  /*2ba0*/  F2FP.BF16.F32.PACK_AB R47, R51, R50 ;  /* 0x00000032332f723e */ /* 0x000fe200000010ff */
[----:B------:R2:W-:Y:S01]  /*2bb0*/  STS.128 [R9+UR9], R36 ;  /* 0x0000002409007988 */ /* 0x0005e20008000c09 */
[----:B------:R-:W-:Y:S02]  /*2bc0*/  F2FP.BF16.F32.PACK_AB R53, R55, R54 ;  /* 0x000000363735723e */ /* 0x000fe400000010ff */
[----:B------:R-:W-:Y:S02]  /*2bd0*/  F2FP.BF16.F32.PACK_AB R60, R61, R60 ;  /* 0x0000003c3d3c723e */ /* 0x000fe400000010ff */
[----:B------:R-:W-:-:S02]  /*2be0*/  LOP3.LUT R10, R2, 0x50, RZ, 0x3c, !PT ;  /* 0x00000050020a7812 */ /* 0x000fc400078e3cff */
[----:B------:R-:W-:Y:S02]  /*2bf0*/  F2FP.BF16.F32.PACK_AB R54, R57, R56 ;  /* 0x000000383936723e */ /* 0x000fe400000010ff */
[----:B------:R-:W-:Y:S01]  /*2c00*/  F2FP.BF16.F32.PACK_AB R55, R59, R58 ;  /* 0x0000003a3b37723e */ /* 0x000fe200000010ff */
[----:B------:R2:W-:Y:S01]  /*2c10*/  STS.128 [R10+UR9], R44 ;  /* 0x0000002c0a007988 */ /* 0x0005e20008000c09 */
[----:B------:R-:W-:Y:S02]  /*2c20*/  F2FP.BF16.F32.PACK_AB R61, R63, R62 ;  /* 0x0000003e3f3d723e */ /* 0x000fe400000010ff */
[C---:B------:R-:W-:Y:S02]  /*2c30*/  LOP3.LUT R11, R2.reuse, 0x60, RZ, 0x3c, !PT ;  /* 0x00000060020b7812 */ /* 0x040fe400078e3cff */
[----:B------:R-:W-:Y:S02]  /*2c40*/  F2FP.BF16.F32.PACK_AB R62, R65, R64 ;  /* 0x00000040413e723e */ /* 0x000fe400000010ff */
[----:B------:R-:W-:Y:S01]  /*2c50*/  F2FP.BF16.F32.PACK_AB R63, R67, R66 ;  /* 0x00000042433f723e */ /* 0x000fe200000010ff */
[----:B------:R2:W-:Y:S01]  /*2c60*/  STS.128 [R11+UR9], R52 ;  /* 0x000000340b007988 */ /* 0x0005e20008000c09 */
[----:B------:R-:W-:-:S05]  /*2c70*/  LOP3.LUT R16, R2, 0x70, RZ, 0x3c, !PT ;  /* 0x0000007002107812 */ /* 0x000fca00078e3cff */
[----:B------:R2:W-:Y:S01]  /*2c80*/  STS.128 [R16+UR9], R60 ;  /* 0x0000003c10007988 */ /* 0x0005e20008000c09 */
[----:B------:R3:W-:Y:S06]  /*2c90*/  MEMBAR.ALL.CTA ;  /* 0x0000000000007992 */ /* 0x0007ec0000008000 */
[----:B---3--:R-:W3:Y:S02]  /*2ca0*/  FENCE.VIEW.ASYNC.S ;  /* 0x00000000000073c6 */ /* 0x008ee40000000000 */
[----:B---3--:R-:W-:Y:S06]  /*2cb0*/  BAR.SYNC.DEFER_BLOCKING 0x0 ;  /* 0x0000000000007b1d */ /* 0x008fec0000010000 */
[----:B------:R2:W-:Y:S01]  /*2cc0*/  @UP1 UTMASTG.2D [UR12], [UR10] ;  /* 0x0000000c0a0013b5 */ /* 0x0005e20008008000 */
[----:B------:R0:W-:Y:S01]  /*2cd0*/  UTMACMDFLUSH ;  /* 0x00000000000079b7 */ /* 0x0001e20000000000 */
[----:B------:R-:W-:-:S04]  /*2ce0*/  DEPBAR.LE SB0, 0x0 ;  /* 0x000080000000791a */ /* 0x000fc80000000000 */
[----:B------:R-:W-:Y:S08]  /*2cf0*/  BAR.SYNC.DEFER_BLOCKING 0x0 ;  /* 0x0000000000007b1d */ /* 0x000ff00000010000 */
[----:B------:R-:W-:Y:S06]  /*2d00*/  BAR.SYNC.DEFER_BLOCKING 0x0 ;  /* 0x0000000000007b1d */ /* 0x000fec0000010000 */
[----:B--2---:R-:W-:Y:S05]  /*2d10*/  @P2 BRA `(.L_x_71) ;  /* 0x0000000000a02947 */ /* 0x004fea0003800000 */
[----:B------:R-:W2:Y:S01]  /*2d20*/  S2UR UR5, SR_CgaCtaId ;  /* 0x00000000000579c3 */ /* 0x000ea20000008800 */
[----:B------:R-:W-:Y:S01]  /*2d30*/  NOP ;  /* 0x0000000000007918 */ /* 0x000fe20000000000 */
[----:B------:R-:W-:Y:S01]  /*2d40*/  UMOV UR4, 0x50 ;  /* 0x0000005000047882 */ /* 0x000fe20000000000 */
[----:B------:R-:W-:Y:S02]  /*2d50*/  IMAD.U32 R0, RZ, RZ, UR8 ;  /* 0x00000008ff007e24 */ /* 0x000fe4000f8e00ff */
[----:B------:R-:W-:Y:S02]  /*2d60*/  IMAD.MOV.U32 R3, RZ, RZ, 0xf ;  /* 0x0000000fff037424 */ /* 0x000fe400078e00ff */
[----:B------:R-:W-:Y:S01]  /*2d70*/  IMAD.MOV.U32 R7, RZ, RZ, 0x1 ;  /* 0x00000001ff077424 */ /* 0x000fe200078e00ff */
[----:B------:R-:W-:-:S04]  /*2d80*/  LOP3.LUT R0, R0, 0xffff, RZ, 0xc0, !PT ;  /* 0x0000ffff00007812 */ /* 0x000fc800078ec0ff */
[----:B------:R-:W-:-:S05]  /*2d90*/  SHF.R.U32.HI R0, RZ, 0x5, R0 ;  /* 0x00000005ff007819 */ /* 0x000fca0000011600 */
[----:B------:R-:W-:Y:S01]  /*2da0*/  VIADD R2, R0, 0x10 ;  /* 0x0000001000027836 */ /* 0x000fe20000000000 */
[----:B------:R-:W-:Y:S01]  /*2db0*/  SHF.L.U32 R0, R3, R0, RZ ;  /* 0x0000000003007219 */ /* 0x000fe200000006ff */
[----:B--2---:R-:W-:-:S03]  /*2dc0*/  ULEA UR6, UR5, UR4, 0x18 ;  /* 0x0000000405067291 */ /* 0x004fc6000f8ec0ff */
[----:B------:R-:W-:-:S04]  /*2dd0*/  SHF.L.U32 R3, R7, R2, RZ ;  /* 0x0000000207037219 */ /* 0x000fc800000006ff */
[----:B------:R-:W-:Y:S02]  /*2de0*/  LOP3.LUT R0, R3, R0, RZ, 0xfc, !PT ;  /* 0x0000000003007212 */ /* 0x000fe400078efcff */
[----:B------:R-:W2:Y:S02]  /*2df0*/  LDS R5, [UR6] ;  /* 0x00000006ff057984 */ /* 0x000ea40008000800 */
[C---:B------:R-:W-:Y:S02]  /*2e00*/  LOP3.LUT R2, R0.reuse, 0xffff, RZ, 0xc0, !PT ;  /* 0x0000ffff00027812 */ /* 0x040fe400078ec0ff */
[----:B--2---:R-:W-:-:S04]  /*2e10*/  LOP3.LUT R3, R0, 0xffff, R5, 0x80, !PT ;  /* 0x0000ffff00037812 */ /* 0x004fc800078e8005 */
[----:B------:R-:W-:-:S13]  /*2e20*/  ISETP.NE.AND P0, PT, R3, R2, PT ;  /* 0x000000020300720c */ /* 0x000fda0003f05270 */
[----:B------:R-:W-:Y:S05]  /*2e30*/  @P0 BRA `(.L_x_72) ;  /* 0x0000000000500947 */ /* 0x000fea0003800000 */
[----:B------:R-:W-:Y:S02]  /*2e40*/  SHF.R.U32.HI R5, RZ, 0x10, R5 ;  /* 0x00000010ff057819 */ /* 0x000fe40000011605 */
[----:B------:R-:W-:-:S04]  /*2e50*/  SHF.R.U32.HI R2, RZ, 0x10, R0 ;  /* 0x00000010ff027819 */ /* 0x000fc80000011600 */
[----:B------:R-:W-:-:S04]  /*2e60*/  LOP3.LUT R5, R5, R2, RZ, 0xc0, !PT ;  /* 0x0000000205057212 */ /* 0x000fc800078ec0ff */
[----:B------:R-:W-:-:S13]  /*2e70*/  ISETP.NE.AND P0, PT, R5, R2, PT ;  /* 0x000000020500720c */ /* 0x000fda0003f05270 */
[----:B------:R-:W-:Y:S05]  /*2e80*/  @P0 BRA `(.L_x_73) ;  /* 0x0000000000300947 */ /* 0x000fea0003800000 */
[----:B------:R-:W-:Y:S01]  /*2e90*/  R2UR UR4, R0 ;  /* 0x00000000000472ca */ /* 0x000fe200000e0000 */
[----:B------:R-:W-:Y:S01]  /*2ea0*/  VOTEU.ANY UR5, UPT, PT ;  /* 0x0000000000057886 */ /* 0x000fe200038e0100 */
[----:B------:R-:W2:Y:S01]  /*2eb0*/  S2R R0, SR_LANEID ;  /* 0x0000000000007919 */ /* 0x000ea20000000000 */
[----:B------:R-:W-:-:S10]  /*2ec0*/  UFLO.U32 UR5, UR5 ;  /* 0x00000005000572bd */ /* 0x000fd400080e0000 */
[----:B------:R-:W-:-:S06]  /*2ed0*/  ULOP3.LUT UR4, URZ, UR4, URZ, 0x33, !UPT ;  /* 0x00000004ff047292 */ /* 0x000fcc000f8e33ff */
[----:B------:R-:W-:-:S04]  /*2ee0*/  IMAD.U32 R2, RZ, RZ, UR4 ;  /* 0x00000004ff027e24 */ /* 0x000fc8000f8e00ff */
[----:B------:R-:W3:Y:S02]  /*2ef0*/  REDUX UR7, R2 ;  /* 0x00000000020773c4 */ /* 0x000ee40000000000 */
[----:B------:R4:W-:Y:S01]  /*2f00*/  UTCATOMSWS.AND URZ, UR4 ;  /* 0x0000000400ff79e3 */ /* 0x0009e20008000000 */
[----:B--2---:R-:W-:Y:S01]  /*2f10*/  ISETP.EQ.U32.AND P0, PT, R0, UR5, PT ;  /* 0x0000000500007c0c */ /* 0x004fe2000bf02070 */
[----:B---3--:R-:W-:-:S12]  /*2f20*/  IMAD.U32 R0, RZ, RZ, UR7 ;  /* 0x00000007ff007e24 */ /* 0x008fd8000f8e00ff */
[----:B------:R4:W-:Y:S01]  /*2f30*/  @P0 ATOMS.AND RZ, [UR6], R0 ;  /* 0x00000000ffff098c */ /* 0x0009e2000a800006 */
[----:B------:R-:W-:Y:S05]  /*2f40*/  BRA `(.L_x_71) ;  /* 0x0000000000147947 */ /* 0x000fea0003800000 */
.L_x_73:
[----:B------:R-:W-:-:S07]  /*2f50*/  MOV R2, 0x2f70 ;  /* 0x00002f7000027802 */ /* 0x000fce0000000f00 */
[----:B-1----:R-:W-:Y:S05]  /*2f60*/  CALL.REL.NOINC `($__internal_0_$__cuda_sm10x_tcgen05_guardrail_trap_col_being_dealloced_not_returned_by_alloc) ;  /* 0x0000000000447944 */ /* 0x002fea0003c00000 */
[----:B------:R-:W-:Y:S05]  /*2f70*/  BRA `(.L_x_71) ;  /* 0x0000000000087947 */ /* 0x000fea0003800000 */
.L_x_72:
[----:B------:R-:W-:-:S07]  /*2f80*/  MOV R2, 0x2fa0 ;  /* 0x00002fa000027802 */ /* 0x000fce0000000f00 */
[----:B-1----:R-:W-:Y:S05]  /*2f90*/  CALL.REL.NOINC `($__internal_2_$__cuda_sm10x_tcgen05_guardrail_trap_unallocated_columns_being_dealloced) ;  /* 0x0000000000507944 */ /* 0x002fea0003c00000 */
.L_x_71:
[----:B------:R-:W-:Y:S01]  /*2fa0*/  NOP ;  /* 0x0000000000007918 */ /* 0x000fe20000000000 */
[----:B----4-:R-:W-:Y:S05]  /*2fb0*/  EXIT ;  /* 0x000000000000794d */ /* 0x010fea0003800000 */
.L_x_58:
[----:B------:R-:W2:Y:S02]  /*2fc0*/  SYNCS.PHASECHK.TRANS64.TRYWAIT P0, [UR9+0x30000], RZ ;  /* 0x030000ffff0075a7 */ /* 0x000ea40008001109 */
[----:B--2---:R-:W-:Y:S05]  /*2fd0*/  @!P0 BRA `(.L_x_58) ;  /* 0xfffffffc00f88947 */ /* 0x004fea000383ffff */
[----:B------:R-:W-:Y:S05]  /*2fe0*/  BRA `(.L_x_74) ;  /* 0xffffffec00047947 */ /* 0x000fea000383ffff */
.L_x_60:
[----:B------:R-:W2:Y:S02]  /*2ff0*/  SYNCS.PHASECHK.TRANS64.TRYWAIT P1, [UR9+0x30020], RZ ;  /* 0x030020ffff0075a7 */ /* 0x000ea40008021109 */
[----:B--2---:R-:W-:Y:S05]  /*3000*/  @!P1 BRA `(.L_x_60) ;  /* 0xfffffffc00f89947 */ /* 0x004fea000383ffff */
[----:B------:R-:W-:Y:S05]  /*3010*/  BRA `(.L_x_75) ;  /* 0xffffffec00f47947 */ /* 0x000fea000383ffff */
.L_x_61:
[----:B------:R-:W3:Y:S02]  /*3020*/  SYNCS.PHASECHK.TRANS64.TRYWAIT P0, [UR46+0x30000], R3 ;  /* 0x03000003ff0075a7 */ /* 0x000ee4000800112e */
[----:B---3--:R-:W-:Y:S05]  /*3030*/  @!P0 BRA `(.L_x_61) ;  /* 0xfffffffc00f88947 */ /* 0x008fea000383ffff */
[----:B------:R-:W-:Y:S05]  /*3040*/  BRA `(.L_x_76) ;  /* 0xfffffff000787947 */ /* 0x000fea000383ffff */
.L_x_63:
[----:B------:R-:W3:Y:S02]  /*3050*/  SYNCS.PHASECHK.TRANS64.TRYWAIT P0, [UR46+0x30020], R3 ;  /* 0x03002003ff0075a7 */ /* 0x000ee4000800112e */
[----:B---3--:R-:W-:Y:S05]  /*3060*/  @!P0 BRA `(.L_x_63) ;  /* 0xfffffffc00f88947 */ /* 0x008fea000383ffff */
[----:B------:R-:W-:Y:S05]  /*3070*/  BRA `(.L_x_77) ;  /* 0xfffffff400947947 */ /* 0x000fea000383ffff */
        .weak           $__internal_0_$__cuda_sm10x_tcgen05_guardrail_trap_col_being_dealloced_not_returned_by_alloc
        .type           $__internal_0_$__cuda_sm10x_tcgen05_guardrail_trap_col_being_dealloced_not_returned_by_alloc,@function
        .size           $__internal_0_$__cuda_sm10x_tcgen05_guardrail_trap_col_being_dealloced_not_returned_by_alloc,($__internal_1_$__cuda_sm10x_tcgen05_guardrail_trap_phase_invalid_during_alloc - $__internal_0_$__cuda_sm10x_tcgen05_guardrail_trap_col_being_dealloced_not_returned_by_alloc)
$__internal_0_$__cuda_sm10x_tcgen05_guardrail_trap_col_being_dealloced_not_returned_by_alloc:
[----:B------:R-:W-:Y:S05]  /*3080*/  BPT.TRAP 0x1 ;  /* 0x000000040000795c */ /* 0x000fea0000300000 */
[----:B------:R-:W-:-:S04]  /*3090*/  IMAD.MOV.U32 R3, RZ, RZ, 0x0 ;  /* 0x00000000ff037424 */ /* 0x000fc800078e00ff */
[----:B------:R-:W-:Y:S05]  /*30a0*/  RET.REL.NODEC R2 `(gluon_tcgen05) ;  /* 0xffffffcc02d47950 */ /* 0x000fea0003c3ffff */
        .weak           $__internal_1_$__cuda_sm10x_tcgen05_guardrail_trap_phase_invalid_during_alloc
        .type           $__internal_1_$__cuda_sm10x_tcgen05_guardrail_trap_phase_invalid_during_alloc,@function
        .size           $__internal_1_$__cuda_sm10x_tcgen05_guardrail_trap_phase_invalid_during_alloc,($__internal_2_$__cuda_sm10x_tcgen05_guardrail_trap_unallocated_columns_being_dealloced - $__internal_1_$__cuda_sm10x_tcgen05_guardrail_trap_phase_invalid_during_alloc)
$__internal_1_$__cuda_sm10x_tcgen05_guardrail_trap_phase_invalid_during_alloc:
[----:B------:R-:W-:Y:S05]  /*30b0*/  BPT.TRAP 0x1 ;  /* 0x000000040000795c */ /* 0x000fea0000300000 */
[----:B------:R-:W-:-:S04]  /*30c0*/  IMAD.MOV.U32 R3, RZ, RZ, 0x0 ;  /* 0x00000000ff037424 */ /* 0x000fc800078e00ff */
[----:B------:R-:W-:Y:S05]  /*30d0*/  RET.REL.NODEC R2 `(gluon_tcgen05) ;  /* 0xffffffcc02c87950 */ /* 0x000fea0003c3ffff */
        .weak           $__internal_2_$__cuda_sm10x_tcgen05_guardrail_trap_unallocated_columns_being_dealloced
        .type           $__internal_2_$__cuda_sm10x_tcgen05_guardrail_trap_unallocated_columns_being_dealloced,@function
        .size           $__internal_2_$__cuda_sm10x_tcgen05_guardrail_trap_unallocated_columns_being_dealloced,(.L_x_81 - $__internal_2_$__cuda_sm10x_tcgen05_guardrail_trap_unallocated_columns_being_dealloced)
$__internal_2_$__cuda_sm10x_tcgen05_guardrail_trap_unallocated_columns_being_dealloced:
[----:B------:R-:W-:Y:S05]  /*30e0*/  BPT.TRAP 0x1 ;  /* 0x000000040000795c */ /* 0x000fea0000300000 */
[----:B------:R-:W-:-:S04]  /*30f0*/  IMAD.MOV.U32 R3, RZ, RZ, 0x0 ;  /* 0x00000000ff037424 */ /* 0x000fc800078e00ff */
[----:B------:R-:W-:Y:S05]  /*3100*/  RET.REL.NODEC R2 `(gluon_tcgen05) ;  /* 0xffffffcc02bc7950 */ /* 0x000fea0003c3ffff */
.L_x_78:
[----:B------:R-:W-:-:S00]  /*3110*/  BRA `(.L_x_78) ;  /* 0xfffffffc00fc7947 */ /* 0x000fc0000383ffff */
[----:B------:R-:W-:-:S00]  /*3120*/  NOP ;  /* 0x0000000000007918 */ /* 0x000fc00000000000 */
        /* <DEDUP_REMOVED lines=13> */
.L_x_81:


//--------------------- .nv.shared.gluon_tcgen05  --------------------------
	.section	.nv.shared.gluon_tcgen05,"aw",@nobits
	.sectionflags	@""
	.align	16
	.zero		1024


//--------------------- .nv.shared.reserved.0     --------------------------
	.section	.nv.shared.reserved.0,"aw",@nobits
	.align	8
	.weak		__nv_reservedSMEM_offset_0_alias
	.size		__nv_reservedSMEM_offset_0_alias, 0, 64
	.other		__nv_reservedSMEM_offset_0_alias,@"STO_CUDA_RESERVED_SHARED STV_DEFAULT"
__nv_reservedSMEM_offset_0_alias:
	.zero		0
.nv.shared.reserved.0:
	.zero		64
	.weak		__nv_reservedSMEM_allocation_phase
	.type		__nv_reservedSMEM_allocation_phase,@object
	.size		__nv_reservedSMEM_allocation_phase,(.L_0 - __nv_reservedSMEM_allocation_phase)
__nv_reservedSMEM_allocation_phase:
	.zero		1
.L_0:
	.zero		7
	.weak		__nv_reservedSMEM_devtool_atexit_pc
	.type		__nv_reservedSMEM_devtool_atexit_pc,@object
	.size		__nv_reservedSMEM_devtool_atexit_pc,(__nv_reservedSMEM_allocation_mask - __nv_reservedSMEM_devtool_atexit_pc)
__nv_reservedSMEM_devtool_atexit_pc:
	.zero		8
	.weak		__nv_reservedSMEM_allocation_mask
	.type		__nv_reservedSMEM_allocation_mask,@object
	.size		__nv_reservedSMEM_allocation_mask,(.L_2 - __nv_reservedSMEM_allocation_mask)
__nv_reservedSMEM_allocation_mask:
	.zero		4
.L_2:


//--------------------- .nv.constant0.gluon_tcgen05 --------------------------
	.section	.nv.constant0.gluon_tcgen05,"a",@progbits
	.sectionflags	@""
	.align	4
.nv.constant0.gluon_tcgen05:
	.zero		976


//--------------------- SYMBOLS --------------------------

	.type		.nv.reservedSmem.offset0,@object
	.size		.nv.reservedSmem.offset0,0x4
	.type		.nv.reservedSmem.cap,@object
	.size		.nv.reservedSmem.cap,0x4
